// auto-generated by cutlass_sweep.sparse_gemm — config: {"arch": "sm_90", "cluster_m": 1, "cluster_n": 2, "dtype": "int8", "tile_k": 128, "tile_m": 64, "tile_n": 128}
#include "cutlass/cutlass.h"
#include "cutlass/gemm/collective/collective_builder.hpp"
#include "cutlass/gemm/device/gemm_universal_adapter.h"
#include "cutlass/gemm/kernel/gemm_universal.hpp"
#include "cutlass/epilogue/collective/collective_builder.hpp"

using Elem = int8_t;
using Acc  = int32_t;
using TileShape    = cute::Shape<cute::_64, cute::_128, cute::_128>;
using ClusterShape = cute::Shape<cute::_1, cute::_2, cute::_1>;

using CollectiveEpilogue = typename cutlass::epilogue::collective::CollectiveBuilder<
    cutlass::arch::Sm90, cutlass::arch::OpClassSparseTensorOp,
    TileShape, ClusterShape,
    cutlass::epilogue::collective::EpilogueTileAuto,
    Acc, Acc,
    Acc, cutlass::layout::ColumnMajor, 128 / cutlass::sizeof_bits<Acc>::value,
    Acc, cutlass::layout::ColumnMajor, 128 / cutlass::sizeof_bits<Acc>::value,
    cutlass::epilogue::collective::EpilogueScheduleAuto
  >::CollectiveOp;

using CollectiveMainloop = typename cutlass::gemm::collective::CollectiveBuilder<
    cutlass::arch::Sm90, cutlass::arch::OpClassSparseTensorOp,
    Elem, cutlass::layout::RowMajor, 128 / cutlass::sizeof_bits<Elem>::value,
    Elem, cutlass::layout::ColumnMajor, 128 / cutlass::sizeof_bits<Elem>::value,
    Acc,
    TileShape, ClusterShape,
    cutlass::gemm::collective::StageCountAutoCarveout<static_cast<int>(sizeof(typename CollectiveEpilogue::SharedStorage))>,
    cutlass::gemm::collective::KernelScheduleAuto
  >::CollectiveOp;

using GemmKernel = cutlass::gemm::kernel::GemmUniversal<
    cute::Shape<int,int,int,int>,
    CollectiveMainloop,
    CollectiveEpilogue
>;
using Gemm = cutlass::gemm::device::GemmUniversalAdapter<GemmKernel>;

auto* _anchor = &cutlass::device_kernel<GemmKernel>;


// ===== COMPILED SASS (sm_90a) =====

	.target	sm_90a

	.elftype	@"ET_EXEC"


//--------------------- .note.nv.tkinfo           --------------------------
	.section	.note.nv.tkinfo,"",@"SHT_NOTE"
	.sectionflags	@"SHF_NOTE_NV_TKINFO"
	.tkinfo
        /*0018*/ 	.word	0x00000002
        /*0030*/ 	.string	""
        /*0030*/ 	.string	"ptxas"
        /*0030*/ 	.string	"Cuda compilation tools, release 13.0, V13.0.88"
        /*0030*/ 	.string	"Build cuda_13.0.r13.0/compiler.36424714_0"
        /*0030*/ 	.string	"-arch sm_90a -m 64 "



//--------------------- .note.nv.cuinfo           --------------------------
	.section	.note.nv.cuinfo,"",@"SHT_NOTE"
	.sectionflags	@"SHF_NOTE_NV_CUINFO"
        /*0018*/ 	.short	0x0002
        /*001a*/ 	.short	0x005a
        /*001c*/ 	.short	0x0082
	.zero		2


//--------------------- .nv.info                  --------------------------
	.section	.nv.info,"",@"SHT_CUDA_INFO"
	.align	4


	//----- nvinfo : EIATTR_REGCOUNT
	.align		4
        /*0000*/ 	.byte	0x04, 0x2f
        /*0002*/ 	.short	(.L_12 - .L_11)
	.align		4
.L_11:
        /*0004*/ 	.word	index@(_ZN7cutlass13device_kernelINS_4gemm6kernel13GemmUniversalIN4cute5tupleIJiiiiEEENS1_10collective13CollectiveMmaINS1_40MainloopSm90TmaGmmaWarpSpecializedSparseILi10ENS5_IJNS4_1CILi1EEENSA_ILi2EEESB_EEENS1_32KernelTmaWarpSpecializedPingpongEEENS5_IJNSA_ILi64EEENSA_ILi128EEESH_EEEaNS5_IJNS4_6LayoutINS5_IJiNS5_IJSC_iEEEiEEENS5_IJlNS5_IJSB_SC_EEElEEEEENSJ_INS5_IJNS5_IJSG_iEEENS5_IJSH_iEEEiEEENS5_IJNS5_IJSH_NSA_ILi8192EEEEEENS5_IJSB_lEEElEEEEEEEEaNS5_IJlSB_lEEENS4_8TiledMMAINS4_8MMA_AtomIJNS4_4SM904GMMA6SPARSE28GMMA_64x128x64_S32S8S8_SS_TNILNS12_9SparseSelE0EEEEEENSJ_INS5_IJSB_SB_SB_EEENS5_IJNSA_ILi0EEES19_S19_EEEEENS5_IJNS4_10UnderscoreES1C_S1C_EEEEENS4_23SM90_TMA_LOAD_MULTICASTENS4_14ComposedLayoutINS4_7SwizzleILi2ELi4ELi3EEENS4_25smem_sparse_ptr_flag_bitsILi2ELi8EEENSJ_INS5_IJNS5_IJSB_NSA_ILi8EEEEEENS5_IJSC_SG_EEEEEENS5_IJNS5_IJS19_SH_EEESM_EEEEEEEvNS4_8identityENS4_13SM90_TMA_LOADENS1G_INS1H_ILi3ELi4ELi3EEENS4_18smem_ptr_flag_bitsILi8EEENSJ_INS5_IJS1L_SH_EEENS5_IJSH_SB_EEEEEEEvS1T_EENS_8epilogue10collective6detail29Sm90TmaWarpSpecializedAdapterINS24_15DefaultEpilogueIiNS5_IJSB_llEEES28_NS23_6thread17LinearCombinationIiLi1EiiLNS29_9ScaleType4KindE0ELNS_15FloatRoundStyleE2EiEENS1_15EpilogueDefaultEEEEEvvEEEEvNT_6ParamsE)
        /*0008*/ 	.word	0x000000a8


	//----- nvinfo : EIATTR_FRAME_SIZE
	.align		4
.L_12:
        /*000c*/ 	.byte	0x04, 0x11
        /*000e*/ 	.short	(.L_14 - .L_13)
	.align		4
.L_13:
        /*0010*/ 	.word	index@(_ZN7cutlass13device_kernelINS_4gemm6kernel13GemmUniversalIN4cute5tupleIJiiiiEEENS1_10collective13CollectiveMmaINS1_40MainloopSm90TmaGmmaWarpSpecializedSparseILi10ENS5_IJNS4_1CILi1EEENSA_ILi2EEESB_EEENS1_32KernelTmaWarpSpecializedPingpongEEENS5_IJNSA_ILi64EEENSA_ILi128EEESH_EEEaNS5_IJNS4_6LayoutINS5_IJiNS5_IJSC_iEEEiEEENS5_IJlNS5_IJSB_SC_EEElEEEEENSJ_INS5_IJNS5_IJSG_iEEENS5_IJSH_iEEEiEEENS5_IJNS5_IJSH_NSA_ILi8192EEEEEENS5_IJSB_lEEElEEEEEEEEaNS5_IJlSB_lEEENS4_8TiledMMAINS4_8MMA_AtomIJNS4_4SM904GMMA6SPARSE28GMMA_64x128x64_S32S8S8_SS_TNILNS12_9SparseSelE0EEEEEENSJ_INS5_IJSB_SB_SB_EEENS5_IJNSA_ILi0EEES19_S19_EEEEENS5_IJNS4_10UnderscoreES1C_S1C_EEEEENS4_23SM90_TMA_LOAD_MULTICASTENS4_14ComposedLayoutINS4_7SwizzleILi2ELi4ELi3EEENS4_25smem_sparse_ptr_flag_bitsILi2ELi8EEENSJ_INS5_IJNS5_IJSB_NSA_ILi8EEEEEENS5_IJSC_SG_EEEEEENS5_IJNS5_IJS19_SH_EEESM_EEEEEEEvNS4_8identityENS4_13SM90_TMA_LOADENS1G_INS1H_ILi3ELi4ELi3EEENS4_18smem_ptr_flag_bitsILi8EEENSJ_INS5_IJS1L_SH_EEENS5_IJSH_SB_EEEEEEEvS1T_EENS_8epilogue10collective6detail29Sm90TmaWarpSpecializedAdapterINS24_15DefaultEpilogueIiNS5_IJSB_llEEES28_NS23_6thread17LinearCombinationIiLi1EiiLNS29_9ScaleType4KindE0ELNS_15FloatRoundStyleE2EiEENS1_15EpilogueDefaultEEEEEvvEEEEvNT_6ParamsE)
        /*0014*/ 	.word	0x00000000


	//----- nvinfo : EIATTR_MIN_STACK_SIZE
	.align		4
.L_14:
        /*0018*/ 	.byte	0x04, 0x12
        /*001a*/ 	.short	(.L_16 - .L_15)
	.align		4
.L_15:
        /*001c*/ 	.word	index@(_ZN7cutlass13device_kernelINS_4gemm6kernel13GemmUniversalIN4cute5tupleIJiiiiEEENS1_10collective13CollectiveMmaINS1_40MainloopSm90TmaGmmaWarpSpecializedSparseILi10ENS5_IJNS4_1CILi1EEENSA_ILi2EEESB_EEENS1_32KernelTmaWarpSpecializedPingpongEEENS5_IJNSA_ILi64EEENSA_ILi128EEESH_EEEaNS5_IJNS4_6LayoutINS5_IJiNS5_IJSC_iEEEiEEENS5_IJlNS5_IJSB_SC_EEElEEEEENSJ_INS5_IJNS5_IJSG_iEEENS5_IJSH_iEEEiEEENS5_IJNS5_IJSH_NSA_ILi8192EEEEEENS5_IJSB_lEEElEEEEEEEEaNS5_IJlSB_lEEENS4_8TiledMMAINS4_8MMA_AtomIJNS4_4SM904GMMA6SPARSE28GMMA_64x128x64_S32S8S8_SS_TNILNS12_9SparseSelE0EEEEEENSJ_INS5_IJSB_SB_SB_EEENS5_IJNSA_ILi0EEES19_S19_EEEEENS5_IJNS4_10UnderscoreES1C_S1C_EEEEENS4_23SM90_TMA_LOAD_MULTICASTENS4_14ComposedLayoutINS4_7SwizzleILi2ELi4ELi3EEENS4_25smem_sparse_ptr_flag_bitsILi2ELi8EEENSJ_INS5_IJNS5_IJSB_NSA_ILi8EEEEEENS5_IJSC_SG_EEEEEENS5_IJNS5_IJS19_SH_EEESM_EEEEEEEvNS4_8identityENS4_13SM90_TMA_LOADENS1G_INS1H_ILi3ELi4ELi3EEENS4_18smem_ptr_flag_bitsILi8EEENSJ_INS5_IJS1L_SH_EEENS5_IJSH_SB_EEEEEEEvS1T_EENS_8epilogue10collective6detail29Sm90TmaWarpSpecializedAdapterINS24_15DefaultEpilogueIiNS5_IJSB_llEEES28_NS23_6thread17LinearCombinationIiLi1EiiLNS29_9ScaleType4KindE0ELNS_15FloatRoundStyleE2EiEENS1_15EpilogueDefaultEEEEEvvEEEEvNT_6ParamsE)
        /*0020*/ 	.word	0x00000000
.L_16:


//--------------------- .nv.compat                --------------------------
	.section	.nv.compat,"",@"SHT_CUDA_COMPAT_INFO"
	.align	4
        /*0000*/ 	.byte	0x02, 0x09, 0x01, 0x00, 0x02, 0x02, 0x04, 0x00, 0x02, 0x05, 0x05, 0x00, 0x03, 0x07, 0x01, 0x01
        /*0010*/ 	.byte	0x02, 0x03, 0x01, 0x00, 0x02, 0x06, 0x01, 0x00, 0x04, 0x0b, 0x08, 0x00, 0x00, 0x00, 0x00, 0x00
        /*0020*/ 	.byte	0x00, 0x00, 0x00, 0x00


//--------------------- .nv.info._ZN7cutlass13device_kernelINS_4gemm6kernel13GemmUniversalIN4cute5tupleIJiiiiEEENS1_10collective13CollectiveMmaINS1_40MainloopSm90TmaGmmaWarpSpecializedSparseILi10ENS5_IJNS4_1CILi1EEENSA_ILi2EEESB_EEENS1_32KernelTmaWarpSpecializedPingpongEEENS5_IJNSA_ILi64EEENSA_ILi128EEESH_EEEaNS5_IJNS4_6LayoutINS5_IJiNS5_IJSC_iEEEiEEENS5_IJlNS5_IJSB_SC_EEElEEEEENSJ_INS5_IJNS5_IJSG_iEEENS5_IJSH_iEEEiEEENS5_IJNS5_IJSH_NSA_ILi8192EEEEEENS5_IJSB_lEEElEEEEEEEEaNS5_IJlSB_lEEENS4_8TiledMMAINS4_8MMA_AtomIJNS4_4SM904GMMA6SPARSE28GMMA_64x128x64_S32S8S8_SS_TNILNS12_9SparseSelE0EEEEEENSJ_INS5_IJSB_SB_SB_EEENS5_IJNSA_ILi0EEES19_S19_EEEEENS5_IJNS4_10UnderscoreES1C_S1C_EEEEENS4_23SM90_TMA_LOAD_MULTICASTENS4_14ComposedLayoutINS4_7SwizzleILi2ELi4ELi3EEENS4_25smem_sparse_ptr_flag_bitsILi2ELi8EEENSJ_INS5_IJNS5_IJSB_NSA_ILi8EEEEEENS5_IJSC_SG_EEEEEENS5_IJNS5_IJS19_SH_EEESM_EEEEEEEvNS4_8identityENS4_13SM90_TMA_LOADENS1G_INS1H_ILi3ELi4ELi3EEENS4_18smem_ptr_flag_bitsILi8EEENSJ_INS5_IJS1L_SH_EEENS5_IJSH_SB_EEEEEEEvS1T_EENS_8epilogue10collective6detail29Sm90TmaWarpSpecializedAdapterINS24_15DefaultEpilogueIiNS5_IJSB_llEEES28_NS23_6thread17LinearCombinationIiLi1EiiLNS29_9ScaleType4KindE0ELNS_15FloatRoundStyleE2EiEENS1_15EpilogueDefaultEEEEEvvEEEEvNT_6ParamsE --------------------------
	.section	.nv.info._ZN7cutlass13device_kernelINS_4gemm6kernel13GemmUniversalIN4cute5tupleIJiiiiEEENS1_10collective13CollectiveMmaINS1_40MainloopSm90TmaGmmaWarpSpecializedSparseILi10ENS5_IJNS4_1CILi1EEENSA_ILi2EEESB_EEENS1_32KernelTmaWarpSpecializedPingpongEEENS5_IJNSA_ILi64EEENSA_ILi128EEESH_EEEaNS5_IJNS4_6LayoutINS5_IJiNS5_IJSC_iEEEiEEENS5_IJlNS5_IJSB_SC_EEElEEEEENSJ_INS5_IJNS5_IJSG_iEEENS5_IJSH_iEEEiEEENS5_IJNS5_IJSH_NSA_ILi8192EEEEEENS5_IJSB_lEEElEEEEEEEEaNS5_IJlSB_lEEENS4_8TiledMMAINS4_8MMA_AtomIJNS4_4SM904GMMA6SPARSE28GMMA_64x128x64_S32S8S8_SS_TNILNS12_9SparseSelE0EEEEEENSJ_INS5_IJSB_SB_SB_EEENS5_IJNSA_ILi0EEES19_S19_EEEEENS5_IJNS4_10UnderscoreES1C_S1C_EEEEENS4_23SM90_TMA_LOAD_MULTICASTENS4_14ComposedLayoutINS4_7SwizzleILi2ELi4ELi3EEENS4_25smem_sparse_ptr_flag_bitsILi2ELi8EEENSJ_INS5_IJNS5_IJSB_NSA_ILi8EEEEEENS5_IJSC_SG_EEEEEENS5_IJNS5_IJS19_SH_EEESM_EEEEEEEvNS4_8identityENS4_13SM90_TMA_LOADENS1G_INS1H_ILi3ELi4ELi3EEENS4_18smem_ptr_flag_bitsILi8EEENSJ_INS5_IJS1L_SH_EEENS5_IJSH_SB_EEEEEEEvS1T_EENS_8epilogue10collective6detail29Sm90TmaWarpSpecializedAdapterINS24_15DefaultEpilogueIiNS5_IJSB_llEEES28_NS23_6thread17LinearCombinationIiLi1EiiLNS29_9ScaleType4KindE0ELNS_15FloatRoundStyleE2EiEENS1_15EpilogueDefaultEEEEEvvEEEEvNT_6ParamsE,"",@"SHT_CUDA_INFO"
	.sectionflags	@""
	.align	4


	//----- nvinfo : EIATTR_CUDA_API_VERSION
	.align		4
        /*0000*/ 	.byte	0x04, 0x37
        /*0002*/ 	.short	(.L_18 - .L_17)
.L_17:
        /*0004*/ 	.word	0x00000082


	//----- nvinfo : EIATTR_KPARAM_INFO
	.align		4
.L_18:
        /*0008*/ 	.byte	0x04, 0x17
        /*000a*/ 	.short	(.L_20 - .L_19)
.L_19:
        /*000c*/ 	.word	0x00000000
        /*0010*/ 	.short	0x0000
        /*0012*/ 	.short	0x0070
        /*0014*/ 	.byte	0x00, 0xf0, 0x01, 0x14


	//----- nvinfo : EIATTR_SPARSE_MMA_MASK
	.align		4
.L_20:
        /*0018*/ 	.byte	0x03, 0x50
        /*001a*/ 	.short	0x0004


	//----- nvinfo : EIATTR_MAXREG_COUNT
	.align		4
        /*001c*/ 	.byte	0x03, 0x1b
        /*001e*/ 	.short	0x00a8


	//----- nvinfo : EIATTR_NUM_BARRIERS
	.align		4
        /*0020*/ 	.byte	0x02, 0x4c
        /*0022*/ 	.byte	0x01
	.zero		1


	//----- nvinfo : EIATTR_MERCURY_ISA_VERSION
	.align		4
        /*0024*/ 	.byte	0x03, 0x5f
        /*0026*/ 	.short	0x0101


	//----- nvinfo : EIATTR_INT_WARP_WIDE_INSTR_OFFSETS
	.align		4
        /*0028*/ 	.byte	0x04, 0x31
        /*002a*/ 	.short	(.L_22 - .L_21)


	//   ....[0]....
.L_21:
        /*002c*/ 	.word	0x000005d0


	//   ....[1]....
        /*0030*/ 	.word	0x00000610


	//   ....[2]....
        /*0034*/ 	.word	0x00000760


	//   ....[3]....
        /*0038*/ 	.word	0x00000770


	//   ....[4]....
        /*003c*/ 	.word	0x00000790


	//   ....[5]....
        /*0040*/ 	.word	0x000007a0


	//   ....[6]....
        /*0044*/ 	.word	0x00000830


	//   ....[7]....
        /*0048*/ 	.word	0x00000890


	//----- nvinfo : EIATTR_COOP_GROUP_MASK_REGIDS
	.align		4
.L_22:
        /*004c*/ 	.byte	0x04, 0x29
        /*004e*/ 	.short	(.L_24 - .L_23)


	//   ....[0]....
.L_23:
        /*0050*/ 	.word	0xffffffff


	//   ....[1]....
        /*0054*/ 	.word	0xffffffff


	//   ....[2]....
        /*0058*/ 	.word	0xffffffff


	//   ....[3]....
        /*005c*/ 	.word	0xffffffff


	//   ....[4]....
        /*0060*/ 	.word	0xffffffff


	//   ....[5]....
        /*0064*/ 	.word	0xffffffff


	//   ....[6]....
        /*0068*/ 	.word	0xffffffff


	//----- nvinfo : EIATTR_COOP_GROUP_INSTR_OFFSETS
	.align		4
.L_24:
        /*006c*/ 	.byte	0x04, 0x28
        /*006e*/ 	.short	(.L_26 - .L_25)


	//   ....[0]....
.L_25:
        /*0070*/ 	.word	0x00000060


	//   ....[1]....
        /*0074*/ 	.word	0x00000070


	//   ....[2]....
        /*0078*/ 	.word	0x00000160


	//   ....[3]....
        /*007c*/ 	.word	0x000003f0


	//   ....[4]....
        /*0080*/ 	.word	0x00000430


	//   ....[5]....
        /*0084*/ 	.word	0x000004b0


	//   ....[6]....
        /*0088*/ 	.word	0x000009f0


	//----- nvinfo : EIATTR_REG_RECONFIG
	.align		4
.L_26:
        /*008c*/ 	.byte	0x01, 0x54
	.zero		2


	//----- nvinfo : EIATTR_MBARRIER_INSTR_OFFSETS
	.align		4
        /*0090*/ 	.byte	0x04, 0x39
        /*0092*/ 	.short	(.L_28 - .L_27)


	//   ....[0]....
.L_27:
        /*0094*/ 	.word	0x00000290
        /*0098*/ 	.word	0x000000ff
        /*009c*/ 	.word	0x00000000
        /*00a0*/ 	.short	0x0100
        /*00a2*/ 	.byte	0x08
	.zero		1


	//   ....[1]....
        /*00a4*/ 	.word	0x000002a0
        /*00a8*/ 	.word	0x000000ff
        /*00ac*/ 	.word	0x00000050
        /*00b0*/ 	.short	0x0100
        /*00b2*/ 	.byte	0x08
	.zero		1


	//   ....[2]....
        /*00b4*/ 	.word	0x000002b0
        /*00b8*/ 	.word	0x000000ff
        /*00bc*/ 	.word	0x00000008
        /*00c0*/ 	.short	0x0100
        /*00c2*/ 	.byte	0x08
	.zero		1


	//   ....[3]....
        /*00c4*/ 	.word	0x000002c0
        /*00c8*/ 	.word	0x000000ff
        /*00cc*/ 	.word	0x00000058
        /*00d0*/ 	.short	0x0100
        /*00d2*/ 	.byte	0x08
	.zero		1


	//   ....[4]....
        /*00d4*/ 	.word	0x000002d0
        /*00d8*/ 	.word	0x000000ff
        /*00dc*/ 	.word	0x00000010
        /*00e0*/ 	.short	0x0100
        /*00e2*/ 	.byte	0x08
	.zero		1


	//   ....[5]....
        /*00e4*/ 	.word	0x000002e0
        /*00e8*/ 	.word	0x000000ff
        /*00ec*/ 	.word	0x00000060
        /*00f0*/ 	.short	0x0100
        /*00f2*/ 	.byte	0x08
	.zero		1


	//   ....[6]....
        /*00f4*/ 	.word	0x000002f0
        /*00f8*/ 	.word	0x000000ff
        /*00fc*/ 	.word	0x00000018
        /*0100*/ 	.short	0x0100
        /*0102*/ 	.byte	0x08
	.zero		1


	//   ....[7]....
        /*0104*/ 	.word	0x00000300
        /*0108*/ 	.word	0x000000ff
        /*010c*/ 	.word	0x00000068
        /*0110*/ 	.short	0x0100
        /*0112*/ 	.byte	0x08
	.zero		1


	//   ....[8]....
        /*0114*/ 	.word	0x00000310
        /*0118*/ 	.word	0x000000ff
        /*011c*/ 	.word	0x00000020
        /*0120*/ 	.short	0x0100
        /*0122*/ 	.byte	0x08
	.zero		1


	//   ....[9]....
        /*0124*/ 	.word	0x00000320
        /*0128*/ 	.word	0x000000ff
        /*012c*/ 	.word	0x00000070
        /*0130*/ 	.short	0x0100
        /*0132*/ 	.byte	0x08
	.zero		1


	//   ....[10]....
        /*0134*/ 	.word	0x00000330
        /*0138*/ 	.word	0x000000ff
        /*013c*/ 	.word	0x00000028
        /*0140*/ 	.short	0x0100
        /*0142*/ 	.byte	0x08
	.zero		1


	//   ....[11]....
        /*0144*/ 	.word	0x00000340
        /*0148*/ 	.word	0x000000ff
        /*014c*/ 	.word	0x00000078
        /*0150*/ 	.short	0x0100
        /*0152*/ 	.byte	0x08
	.zero		1


	//   ....[12]....
        /*0154*/ 	.word	0x00000350
        /*0158*/ 	.word	0x000000ff
        /*015c*/ 	.word	0x00000030
        /*0160*/ 	.short	0x0100
        /*0162*/ 	.byte	0x08
	.zero		1


	//   ....[13]....
        /*0164*/ 	.word	0x00000360
        /*0168*/ 	.word	0x000000ff
        /*016c*/ 	.word	0x00000080
        /*0170*/ 	.short	0x0100
        /*0172*/ 	.byte	0x08
	.zero		1


	//   ....[14]....
        /*0174*/ 	.word	0x00000370
        /*0178*/ 	.word	0x000000ff
        /*017c*/ 	.word	0x00000038
        /*0180*/ 	.short	0x0100
        /*0182*/ 	.byte	0x08
	.zero		1


	//   ....[15]....
        /*0184*/ 	.word	0x00000380
        /*0188*/ 	.word	0x000000ff
        /*018c*/ 	.word	0x00000088
        /*0190*/ 	.short	0x0100
        /*0192*/ 	.byte	0x08
	.zero		1


	//   ....[16]....
        /*0194*/ 	.word	0x00000390
        /*0198*/ 	.word	0x000000ff
        /*019c*/ 	.word	0x00000040
        /*01a0*/ 	.short	0x0100
        /*01a2*/ 	.byte	0x08
	.zero		1


	//   ....[17]....
        /*01a4*/ 	.word	0x000003a0
        /*01a8*/ 	.word	0x000000ff
        /*01ac*/ 	.word	0x00000090
        /*01b0*/ 	.short	0x0100
        /*01b2*/ 	.byte	0x08
	.zero		1


	//   ....[18]....
        /*01b4*/ 	.word	0x000003b0
        /*01b8*/ 	.word	0x000000ff
        /*01bc*/ 	.word	0x00000048
        /*01c0*/ 	.short	0x0100
        /*01c2*/ 	.byte	0x08
	.zero		1


	//   ....[19]....
        /*01c4*/ 	.word	0x000003c0
        /*01c8*/ 	.word	0x000000ff
        /*01cc*/ 	.word	0x00000098
        /*01d0*/ 	.short	0x0100
        /*01d2*/ 	.byte	0x08
	.zero		1


	//   ....[20]....
        /*01d4*/ 	.word	0x000008c0
        /*01d8*/ 	.word	0x000000ff
        /*01dc*/ 	.word	0x000000d0
        /*01e0*/ 	.short	0x0100
        /*01e2*/ 	.byte	0x08
	.zero		1


	//   ....[21]....
        /*01e4*/ 	.word	0x00000950
        /*01e8*/ 	.word	0x000000ff
        /*01ec*/ 	.word	0x000000d8
        /*01f0*/ 	.short	0x0100
        /*01f2*/ 	.byte	0x08
	.zero		1


	//   ....[22]....
        /*01f4*/ 	.word	0x00000970
        /*01f8*/ 	.word	0x000000ff
        /*01fc*/ 	.word	0x000000b0
        /*0200*/ 	.short	0x0100
        /*0202*/ 	.byte	0x09
	.zero		1


	//   ....[23]....
        /*0204*/ 	.word	0x00000980
        /*0208*/ 	.word	0x000000ff
        /*020c*/ 	.word	0x000000b8
        /*0210*/ 	.short	0x0100
        /*0212*/ 	.byte	0x09
	.zero		1


	//   ....[24]....
        /*0214*/ 	.word	0x00000990
        /*0218*/ 	.word	0x000000ff
        /*021c*/ 	.word	0x000000c0
        /*0220*/ 	.short	0x0100
        /*0222*/ 	.byte	0x09
	.zero		1


	//   ....[25]....
        /*0224*/ 	.word	0x000009a0
        /*0228*/ 	.word	0x000000ff
        /*022c*/ 	.word	0x000000c8
        /*0230*/ 	.short	0x0100
        /*0232*/ 	.byte	0x09
	.zero		1


	//   ....[26]....
        /*0234*/ 	.word	0x00001810
        /*0238*/ 	.word	0x000000ff
        /*023c*/ 	.word	0xfffffff8
        /*0240*/ 	.short	0x010a
        /*0242*/ 	.byte	0x0c
	.zero		1


	//   ....[27]....
        /*0244*/ 	.word	0x00001ae0
        /*0248*/ 	.word	0x000000ff
        /*024c*/ 	.word	0x00000000
        /*0250*/ 	.short	0x010a
        /*0252*/ 	.byte	0x08
	.zero		1


	//   ....[28]....
        /*0254*/ 	.word	0x00001b20
        /*0258*/ 	.word	0x000000ff
        /*025c*/ 	.word	0x00000000
        /*0260*/ 	.short	0x010a
        /*0262*/ 	.byte	0x08
	.zero		1


	//   ....[29]....
        /*0264*/ 	.word	0x00001cb0
        /*0268*/ 	.word	0x00000015
        /*026c*/ 	.word	0x00000000
        /*0270*/ 	.short	0x0101
        /*0272*/ 	.byte	0x3f
	.zero		1


	//   ....[30]....
        /*0274*/ 	.word	0x00001e30
        /*0278*/ 	.word	0x00000014
        /*027c*/ 	.word	0x00000000
        /*0280*/ 	.short	0x0101
        /*0282*/ 	.byte	0x15
	.zero		1


	//   ....[31]....
        /*0284*/ 	.word	0x00001e80
        /*0288*/ 	.word	0x000000ff
        /*028c*/ 	.word	0x00000008
        /*0290*/ 	.short	0x010a
        /*0292*/ 	.byte	0x0c
	.zero		1


	//   ....[32]....
        /*0294*/ 	.word	0x00006a90
        /*0298*/ 	.word	0x00000004
        /*029c*/ 	.word	0x00000000
        /*02a0*/ 	.short	0x0101
        /*02a2*/ 	.byte	0x15
	.zero		1


	//   ....[33]....
        /*02a4*/ 	.word	0x00007430
        /*02a8*/ 	.word	0x00000015
        /*02ac*/ 	.word	0x00000050
        /*02b0*/ 	.short	0x010a
        /*02b2*/ 	.byte	0x3f
	.zero		1


	//   ....[34]....
        /*02b4*/ 	.word	0x00007880
        /*02b8*/ 	.word	0x0000000a
        /*02bc*/ 	.word	0x000000d8
        /*02c0*/ 	.short	0x0101
        /*02c2*/ 	.byte	0x3f
	.zero		1


	//   ....[35]....
        /*02c4*/ 	.word	0x00007fe0
        /*02c8*/ 	.word	0x00000005
        /*02cc*/ 	.word	0x00000000
        /*02d0*/ 	.short	0x010a
        /*02d2*/ 	.byte	0x3f
	.zero		1


	//   ....[36]....
        /*02d4*/ 	.word	0x00008060
        /*02d8*/ 	.word	0x00000007
        /*02dc*/ 	.word	0x00000000
        /*02e0*/ 	.short	0x010a
        /*02e2*/ 	.byte	0x3f
	.zero		1


	//   ....[37]....
        /*02e4*/ 	.word	0x000080f0
        /*02e8*/ 	.word	0x00000006
        /*02ec*/ 	.word	0x00000000
        /*02f0*/ 	.short	0x010a
        /*02f2*/ 	.byte	0x3f
	.zero		1


	//   ....[38]....
        /*02f4*/ 	.word	0x00008180
        /*02f8*/ 	.word	0x00000009
        /*02fc*/ 	.word	0x00000000
        /*0300*/ 	.short	0x010a
        /*0302*/ 	.byte	0x3f
	.zero		1


	//   ....[39]....
        /*0304*/ 	.word	0x00008210
        /*0308*/ 	.word	0x00000006
        /*030c*/ 	.word	0x00000000
        /*0310*/ 	.short	0x010a
        /*0312*/ 	.byte	0x3f
	.zero		1


	//   ....[40]....
        /*0314*/ 	.word	0x000082a0
        /*0318*/ 	.word	0x00000009
        /*031c*/ 	.word	0x00000000
        /*0320*/ 	.short	0x010a
        /*0322*/ 	.byte	0x3f
	.zero		1


	//   ....[41]....
        /*0324*/ 	.word	0x00008330
        /*0328*/ 	.word	0x00000006
        /*032c*/ 	.word	0x00000000
        /*0330*/ 	.short	0x010a
        /*0332*/ 	.byte	0x3f
	.zero		1


	//   ....[42]....
        /*0334*/ 	.word	0x000083c0
        /*0338*/ 	.word	0x00000009
        /*033c*/ 	.word	0x00000000
        /*0340*/ 	.short	0x010a
        /*0342*/ 	.byte	0x3f
	.zero		1


	//   ....[43]....
        /*0344*/ 	.word	0x00008450
        /*0348*/ 	.word	0x00000006
        /*034c*/ 	.word	0x00000000
        /*0350*/ 	.short	0x010a
        /*0352*/ 	.byte	0x3f
	.zero		1


	//   ....[44]....
        /*0354*/ 	.word	0x000084e0
        /*0358*/ 	.word	0x00000003
        /*035c*/ 	.word	0x00000000
        /*0360*/ 	.short	0x010a
        /*0362*/ 	.byte	0x3f
	.zero		1


	//   ....[45]....
        /*0364*/ 	.word	0x00008550
        /*0368*/ 	.word	0x00000014
        /*036c*/ 	.word	0xfffffff8
        /*0370*/ 	.short	0x010a
        /*0372*/ 	.byte	0x3f
	.zero		1


	//   ....[46]....
        /*0374*/ 	.word	0x000085b0
        /*0378*/ 	.word	0x00000016
        /*037c*/ 	.word	0x00000000
        /*0380*/ 	.short	0x010a
        /*0382*/ 	.byte	0x3f
	.zero		1


	//   ....[47]....
        /*0384*/ 	.word	0x00008610
        /*0388*/ 	.word	0x00000014
        /*038c*/ 	.word	0x00000008
        /*0390*/ 	.short	0x010a
        /*0392*/ 	.byte	0x3f
	.zero		1


	//   ....[48]....
        /*0394*/ 	.word	0x000086e0
        /*0398*/ 	.word	0x00000015
        /*039c*/ 	.word	0x00000050
        /*03a0*/ 	.short	0x010a
        /*03a2*/ 	.byte	0x3f
	.zero		1


	//   ....[49]....
        /*03a4*/ 	.word	0x000087c0
        /*03a8*/ 	.word	0x00000005
        /*03ac*/ 	.word	0x00000000
        /*03b0*/ 	.short	0x010a
        /*03b2*/ 	.byte	0x3f
	.zero		1


	//   ....[50]....
        /*03b4*/ 	.word	0x00008810
        /*03b8*/ 	.word	0x00000007
        /*03bc*/ 	.word	0x00000000
        /*03c0*/ 	.short	0x010a
        /*03c2*/ 	.byte	0x3f
	.zero		1


	//   ....[51]....
        /*03c4*/ 	.word	0x00008860
        /*03c8*/ 	.word	0x00000006
        /*03cc*/ 	.word	0x00000000
        /*03d0*/ 	.short	0x010a
        /*03d2*/ 	.byte	0x3f
	.zero		1


	//   ....[52]....
        /*03d4*/ 	.word	0x000088b0
        /*03d8*/ 	.word	0x00000009
        /*03dc*/ 	.word	0x00000000
        /*03e0*/ 	.short	0x010a
        /*03e2*/ 	.byte	0x3f
	.zero		1


	//   ....[53]....
        /*03e4*/ 	.word	0x00008900
        /*03e8*/ 	.word	0x00000006
        /*03ec*/ 	.word	0x00000000
        /*03f0*/ 	.short	0x010a
        /*03f2*/ 	.byte	0x3f
	.zero		1


	//   ....[54]....
        /*03f4*/ 	.word	0x00008950
        /*03f8*/ 	.word	0x00000009
        /*03fc*/ 	.word	0x00000000
        /*0400*/ 	.short	0x010a
        /*0402*/ 	.byte	0x3f
	.zero		1


	//   ....[55]....
        /*0404*/ 	.word	0x000089a0
        /*0408*/ 	.word	0x00000006
        /*040c*/ 	.word	0x00000000
        /*0410*/ 	.short	0x010a
        /*0412*/ 	.byte	0x3f
	.zero		1


	//   ....[56]....
        /*0414*/ 	.word	0x000089f0
        /*0418*/ 	.word	0x00000009
        /*041c*/ 	.word	0x00000000
        /*0420*/ 	.short	0x010a
        /*0422*/ 	.byte	0x3f
	.zero		1


	//   ....[57]....
        /*0424*/ 	.word	0x00008a40
        /*0428*/ 	.word	0x00000006
        /*042c*/ 	.word	0x00000000
        /*0430*/ 	.short	0x010a
        /*0432*/ 	.byte	0x3f
	.zero		1


	//----- nvinfo : EIATTR_NUM_MBARRIERS
	.align		4
.L_28:
        /*0434*/ 	.byte	0x03, 0x38
        /*0436*/ 	.short	0x001a


	//----- nvinfo : EIATTR_EXIT_INSTR_OFFSETS
	.align		4
        /*0438*/ 	.byte	0x04, 0x1c
        /*043a*/ 	.short	(.L_30 - .L_29)


	//   ....[0]....
.L_29:
        /*043c*/ 	.word	0x00001440


	//   ....[1]....
        /*0440*/ 	.word	0x000014a0


	//   ....[2]....
        /*0444*/ 	.word	0x000070a0


	//   ....[3]....
        /*0448*/ 	.word	0x000070d0


	//   ....[4]....
        /*044c*/ 	.word	0x00008530


	//----- nvinfo : EIATTR_MAX_THREADS
	.align		4
.L_30:
        /*0450*/ 	.byte	0x04, 0x05
        /*0452*/ 	.short	(.L_32 - .L_31)
.L_31:
        /*0454*/ 	.word	0x00000180
        /*0458*/ 	.word	0x00000001
        /*045c*/ 	.word	0x00000001


	//----- nvinfo : EIATTR_CRS_STACK_SIZE
	.align		4
.L_32:
        /*0460*/ 	.byte	0x04, 0x1e
        /*0462*/ 	.short	(.L_34 - .L_33)
.L_33:
        /*0464*/ 	.word	0x00000000


	//----- nvinfo : EIATTR_CBANK_PARAM_SIZE
	.align		4
.L_34:
        /*0468*/ 	.byte	0x03, 0x19
        /*046a*/ 	.short	0x0570


	//----- nvinfo : EIATTR_PARAM_CBANK
	.align		4
        /*046c*/ 	.byte	0x04, 0x0a
        /*046e*/ 	.short	(.L_36 - .L_35)
	.align		4
.L_35:
        /*0470*/ 	.word	index@(.nv.constant0._ZN7cutlass13device_kernelINS_4gemm6kernel13GemmUniversalIN4cute5tupleIJiiiiEEENS1_10collective13CollectiveMmaINS1_40MainloopSm90TmaGmmaWarpSpecializedSparseILi10ENS5_IJNS4_1CILi1EEENSA_ILi2EEESB_EEENS1_32KernelTmaWarpSpecializedPingpongEEENS5_IJNSA_ILi64EEENSA_ILi128EEESH_EEEaNS5_IJNS4_6LayoutINS5_IJiNS5_IJSC_iEEEiEEENS5_IJlNS5_IJSB_SC_EEElEEEEENSJ_INS5_IJNS5_IJSG_iEEENS5_IJSH_iEEEiEEENS5_IJNS5_IJSH_NSA_ILi8192EEEEEENS5_IJSB_lEEElEEEEEEEEaNS5_IJlSB_lEEENS4_8TiledMMAINS4_8MMA_AtomIJNS4_4SM904GMMA6SPARSE28GMMA_64x128x64_S32S8S8_SS_TNILNS12_9SparseSelE0EEEEEENSJ_INS5_IJSB_SB_SB_EEENS5_IJNSA_ILi0EEES19_S19_EEEEENS5_IJNS4_10UnderscoreES1C_S1C_EEEEENS4_23SM90_TMA_LOAD_MULTICASTENS4_14ComposedLayoutINS4_7SwizzleILi2ELi4ELi3EEENS4_25smem_sparse_ptr_flag_bitsILi2ELi8EEENSJ_INS5_IJNS5_IJSB_NSA_ILi8EEEEEENS5_IJSC_SG_EEEEEENS5_IJNS5_IJS19_SH_EEESM_EEEEEEEvNS4_8identityENS4_13SM90_TMA_LOADENS1G_INS1H_ILi3ELi4ELi3EEENS4_18smem_ptr_flag_bitsILi8EEENSJ_INS5_IJS1L_SH_EEENS5_IJSH_SB_EEEEEEEvS1T_EENS_8epilogue10collective6detail29Sm90TmaWarpSpecializedAdapterINS24_15DefaultEpilogueIiNS5_IJSB_llEEES28_NS23_6thread17LinearCombinationIiLi1EiiLNS29_9ScaleType4KindE0ELNS_15FloatRoundStyleE2EiEENS1_15EpilogueDefaultEEEEEvvEEEEvNT_6ParamsE)
        /*0474*/ 	.short	0x0210
        /*0476*/ 	.short	0x0570


	//----- nvinfo : EIATTR_SW_WAR
	.align		4
.L_36:
        /*0478*/ 	.byte	0x04, 0x36
        /*047a*/ 	.short	(.L_38 - .L_37)
.L_37:
        /*047c*/ 	.word	0x00000008
.L_38:


//--------------------- .nv.callgraph             --------------------------
	.section	.nv.callgraph,"",@"SHT_CUDA_CALLGRAPH"
	.align	4
	.sectionentsize	8
	.align		4
        /*0000*/ 	.word	0x00000000
	.align		4
        /*0004*/ 	.word	0xffffffff
	.align		4
        /*0008*/ 	.word	0x00000000
	.align		4
        /*000c*/ 	.word	0xfffffffe
	.align		4
        /*0010*/ 	.word	0x00000000
	.align		4
        /*0014*/ 	.word	0xfffffffd
	.align		4
        /*0018*/ 	.word	0x00000000
	.align		4
        /*001c*/ 	.word	0xfffffffc


//--------------------- .nv.constant4             --------------------------
	.section	.nv.constant4,"a",@progbits
	.align	8
	.align		8
.nv.constant4:
        /*0000*/ 	.dword	_ZN39_INTERNAL_81635543_4_k_cu_0b531066_27024cuda3std3__45__cpo5beginE
	.align		8
        /*0008*/ 	.dword	_ZN39_INTERNAL_81635543_4_k_cu_0b531066_27024cuda3std3__45__cpo3endE
	.align		8
        /*0010*/ 	.dword	_ZN39_INTERNAL_81635543_4_k_cu_0b531066_27024cuda3std3__45__cpo6cbeginE
	.align		8
        /*0018*/ 	.dword	_ZN39_INTERNAL_81635543_4_k_cu_0b531066_27024cuda3std3__45__cpo4cendE
	.align		8
        /*0020*/ 	.dword	_ZN39_INTERNAL_81635543_4_k_cu_0b531066_27024cuda3std3__441_GLOBAL__N__81635543_4_k_cu_0b531066_27026ignoreE
	.align		8
        /*0028*/ 	.dword	_ZN39_INTERNAL_81635543_4_k_cu_0b531066_27024cuda3std3__419piecewise_constructE
	.align		8
        /*0030*/ 	.dword	_ZN39_INTERNAL_81635543_4_k_cu_0b531066_27024cuda3std3__48in_placeE
	.align		8
        /*0038*/ 	.dword	_ZN39_INTERNAL_81635543_4_k_cu_0b531066_27024cuda3std6ranges3__45__cpo4swapE
	.align		8
        /*0040*/ 	.dword	_ZN39_INTERNAL_81635543_4_k_cu_0b531066_27024cuda3std6ranges3__45__cpo9iter_moveE
	.align		8
        /*0048*/ 	.dword	_ZN39_INTERNAL_81635543_4_k_cu_0b531066_27024cute7productE
	.align		8
        /*0050*/ 	.dword	_ZN39_INTERNAL_81635543_4_k_cu_0b531066_27024cute1_E


//--------------------- .text._ZN7cutlass13device_kernelINS_4gemm6kernel13GemmUniversalIN4cute5tupleIJiiiiEEENS1_10collective13CollectiveMmaINS1_40MainloopSm90TmaGmmaWarpSpecializedSparseILi10ENS5_IJNS4_1CILi1EEENSA_ILi2EEESB_EEENS1_32KernelTmaWarpSpecializedPingpongEEENS5_IJNSA_ILi64EEENSA_ILi128EEESH_EEEaNS5_IJNS4_6LayoutINS5_IJiNS5_IJSC_iEEEiEEENS5_IJlNS5_IJSB_SC_EEElEEEEENSJ_INS5_IJNS5_IJSG_iEEENS5_IJSH_iEEEiEEENS5_IJNS5_IJSH_NSA_ILi8192EEEEEENS5_IJSB_lEEElEEEEEEEEaNS5_IJlSB_lEEENS4_8TiledMMAINS4_8MMA_AtomIJNS4_4SM904GMMA6SPARSE28GMMA_64x128x64_S32S8S8_SS_TNILNS12_9SparseSelE0EEEEEENSJ_INS5_IJSB_SB_SB_EEENS5_IJNSA_ILi0EEES19_S19_EEEEENS5_IJNS4_10UnderscoreES1C_S1C_EEEEENS4_23SM90_TMA_LOAD_MULTICASTENS4_14ComposedLayoutINS4_7SwizzleILi2ELi4ELi3EEENS4_25smem_sparse_ptr_flag_bitsILi2ELi8EEENSJ_INS5_IJNS5_IJSB_NSA_ILi8EEEEEENS5_IJSC_SG_EEEEEENS5_IJNS5_IJS19_SH_EEESM_EEEEEEEvNS4_8identityENS4_13SM90_TMA_LOADENS1G_INS1H_ILi3ELi4ELi3EEENS4_18smem_ptr_flag_bitsILi8EEENSJ_INS5_IJS1L_SH_EEENS5_IJSH_SB_EEEEEEEvS1T_EENS_8epilogue10collective6detail29Sm90TmaWarpSpecializedAdapterINS24_15DefaultEpilogueIiNS5_IJSB_llEEES28_NS23_6thread17LinearCombinationIiLi1EiiLNS29_9ScaleType4KindE0ELNS_15FloatRoundStyleE2EiEENS1_15EpilogueDefaultEEEEEvvEEEEvNT_6ParamsE --------------------------
	.section	.text._ZN7cutlass13device_kernelINS_4gemm6kernel13GemmUniversalIN4cute5tupleIJiiiiEEENS1_10collective13CollectiveMmaINS1_40MainloopSm90TmaGmmaWarpSpecializedSparseILi10ENS5_IJNS4_1CILi1EEENSA_ILi2EEESB_EEENS1_32KernelTmaWarpSpecializedPingpongEEENS5_IJNSA_ILi64EEENSA_ILi128EEESH_EEEaNS5_IJNS4_6LayoutINS5_IJiNS5_IJSC_iEEEiEEENS5_IJlNS5_IJSB_SC_EEElEEEEENSJ_INS5_IJNS5_IJSG_iEEENS5_IJSH_iEEEiEEENS5_IJNS5_IJSH_NSA_ILi8192EEEEEENS5_IJSB_lEEElEEEEEEEEaNS5_IJlSB_lEEENS4_8TiledMMAINS4_8MMA_AtomIJNS4_4SM904GMMA6SPARSE28GMMA_64x128x64_S32S8S8_SS_TNILNS12_9SparseSelE0EEEEEENSJ_INS5_IJSB_SB_SB_EEENS5_IJNSA_ILi0EEES19_S19_EEEEENS5_IJNS4_10UnderscoreES1C_S1C_EEEEENS4_23SM90_TMA_LOAD_MULTICASTENS4_14ComposedLayoutINS4_7SwizzleILi2ELi4ELi3EEENS4_25smem_sparse_ptr_flag_bitsILi2ELi8EEENSJ_INS5_IJNS5_IJSB_NSA_ILi8EEEEEENS5_IJSC_SG_EEEEEENS5_IJNS5_IJS19_SH_EEESM_EEEEEEEvNS4_8identityENS4_13SM90_TMA_LOADENS1G_INS1H_ILi3ELi4ELi3EEENS4_18smem_ptr_flag_bitsILi8EEENSJ_INS5_IJS1L_SH_EEENS5_IJSH_SB_EEEEEEEvS1T_EENS_8epilogue10collective6detail29Sm90TmaWarpSpecializedAdapterINS24_15DefaultEpilogueIiNS5_IJSB_llEEES28_NS23_6thread17LinearCombinationIiLi1EiiLNS29_9ScaleType4KindE0ELNS_15FloatRoundStyleE2EiEENS1_15EpilogueDefaultEEEEEvvEEEEvNT_6ParamsE,"ax",@progbits
	.align	128
.text._ZN7cutlass13device_kernelINS_4gemm6kernel13GemmUniversalIN4cute5tupleIJiiiiEEENS1_10collective13CollectiveMmaINS1_40MainloopSm90TmaGmmaWarpSpecializedSparseILi10ENS5_IJNS4_1CILi1EEENSA_ILi2EEESB_EEENS1_32KernelTmaWarpSpecializedPingpongEEENS5_IJNSA_ILi64EEENSA_ILi128EEESH_EEEaNS5_IJNS4_6LayoutINS5_IJiNS5_IJSC_iEEEiEEENS5_IJlNS5_IJSB_SC_EEElEEEEENSJ_INS5_IJNS5_IJSG_iEEENS5_IJSH_iEEEiEEENS5_IJNS5_IJSH_NSA_ILi8192EEEEEENS5_IJSB_lEEElEEEEEEEEaNS5_IJlSB_lEEENS4_8TiledMMAINS4_8MMA_AtomIJNS4_4SM904GMMA6SPARSE28GMMA_64x128x64_S32S8S8_SS_TNILNS12_9SparseSelE0EEEEEENSJ_INS5_IJSB_SB_SB_EEENS5_IJNSA_ILi0EEES19_S19_EEEEENS5_IJNS4_10UnderscoreES1C_S1C_EEEEENS4_23SM90_TMA_LOAD_MULTICASTENS4_14ComposedLayoutINS4_7SwizzleILi2ELi4ELi3EEENS4_25smem_sparse_ptr_flag_bitsILi2ELi8EEENSJ_INS5_IJNS5_IJSB_NSA_ILi8EEEEEENS5_IJSC_SG_EEEEEENS5_IJNS5_IJS19_SH_EEESM_EEEEEEEvNS4_8identityENS4_13SM90_TMA_LOADENS1G_INS1H_ILi3ELi4ELi3EEENS4_18smem_ptr_flag_bitsILi8EEENSJ_INS5_IJS1L_SH_EEENS5_IJSH_SB_EEEEEEEvS1T_EENS_8epilogue10collective6detail29Sm90TmaWarpSpecializedAdapterINS24_15DefaultEpilogueIiNS5_IJSB_llEEES28_NS23_6thread17LinearCombinationIiLi1EiiLNS29_9ScaleType4KindE0ELNS_15FloatRoundStyleE2EiEENS1_15EpilogueDefaultEEEEEvvEEEEvNT_6ParamsE:
        .type           _ZN7cutlass13device_kernelINS_4gemm6kernel13GemmUniversalIN4cute5tupleIJiiiiEEENS1_10collective13CollectiveMmaINS1_40MainloopSm90TmaGmmaWarpSpecializedSparseILi10ENS5_IJNS4_1CILi1EEENSA_ILi2EEESB_EEENS1_32KernelTmaWarpSpecializedPingpongEEENS5_IJNSA_ILi64EEENSA_ILi128EEESH_EEEaNS5_IJNS4_6LayoutINS5_IJiNS5_IJSC_iEEEiEEENS5_IJlNS5_IJSB_SC_EEElEEEEENSJ_INS5_IJNS5_IJSG_iEEENS5_IJSH_iEEEiEEENS5_IJNS5_IJSH_NSA_ILi8192EEEEEENS5_IJSB_lEEElEEEEEEEEaNS5_IJlSB_lEEENS4_8TiledMMAINS4_8MMA_AtomIJNS4_4SM904GMMA6SPARSE28GMMA_64x128x64_S32S8S8_SS_TNILNS12_9SparseSelE0EEEEEENSJ_INS5_IJSB_SB_SB_EEENS5_IJNSA_ILi0EEES19_S19_EEEEENS5_IJNS4_10UnderscoreES1C_S1C_EEEEENS4_23SM90_TMA_LOAD_MULTICASTENS4_14ComposedLayoutINS4_7SwizzleILi2ELi4ELi3EEENS4_25smem_sparse_ptr_flag_bitsILi2ELi8EEENSJ_INS5_IJNS5_IJSB_NSA_ILi8EEEEEENS5_IJSC_SG_EEEEEENS5_IJNS5_IJS19_SH_EEESM_EEEEEEEvNS4_8identityENS4_13SM90_TMA_LOADENS1G_INS1H_ILi3ELi4ELi3EEENS4_18smem_ptr_flag_bitsILi8EEENSJ_INS5_IJS1L_SH_EEENS5_IJSH_SB_EEEEEEEvS1T_EENS_8epilogue10collective6detail29Sm90TmaWarpSpecializedAdapterINS24_15DefaultEpilogueIiNS5_IJSB_llEEES28_NS23_6thread17LinearCombinationIiLi1EiiLNS29_9ScaleType4KindE0ELNS_15FloatRoundStyleE2EiEENS1_15EpilogueDefaultEEEEEvvEEEEvNT_6ParamsE,@function
        .size           _ZN7cutlass13device_kernelINS_4gemm6kernel13GemmUniversalIN4cute5tupleIJiiiiEEENS1_10collective13CollectiveMmaINS1_40MainloopSm90TmaGmmaWarpSpecializedSparseILi10ENS5_IJNS4_1CILi1EEENSA_ILi2EEESB_EEENS1_32KernelTmaWarpSpecializedPingpongEEENS5_IJNSA_ILi64EEENSA_ILi128EEESH_EEEaNS5_IJNS4_6LayoutINS5_IJiNS5_IJSC_iEEEiEEENS5_IJlNS5_IJSB_SC_EEElEEEEENSJ_INS5_IJNS5_IJSG_iEEENS5_IJSH_iEEEiEEENS5_IJNS5_IJSH_NSA_ILi8192EEEEEENS5_IJSB_lEEElEEEEEEEEaNS5_IJlSB_lEEENS4_8TiledMMAINS4_8MMA_AtomIJNS4_4SM904GMMA6SPARSE28GMMA_64x128x64_S32S8S8_SS_TNILNS12_9SparseSelE0EEEEEENSJ_INS5_IJSB_SB_SB_EEENS5_IJNSA_ILi0EEES19_S19_EEEEENS5_IJNS4_10UnderscoreES1C_S1C_EEEEENS4_23SM90_TMA_LOAD_MULTICASTENS4_14ComposedLayoutINS4_7SwizzleILi2ELi4ELi3EEENS4_25smem_sparse_ptr_flag_bitsILi2ELi8EEENSJ_INS5_IJNS5_IJSB_NSA_ILi8EEEEEENS5_IJSC_SG_EEEEEENS5_IJNS5_IJS19_SH_EEESM_EEEEEEEvNS4_8identityENS4_13SM90_TMA_LOADENS1G_INS1H_ILi3ELi4ELi3EEENS4_18smem_ptr_flag_bitsILi8EEENSJ_INS5_IJS1L_SH_EEENS5_IJSH_SB_EEEEEEEvS1T_EENS_8epilogue10collective6detail29Sm90TmaWarpSpecializedAdapterINS24_15DefaultEpilogueIiNS5_IJSB_llEEES28_NS23_6thread17LinearCombinationIiLi1EiiLNS29_9ScaleType4KindE0ELNS_15FloatRoundStyleE2EiEENS1_15EpilogueDefaultEEEEEvvEEEEvNT_6ParamsE,(.L_x_205 - _ZN7cutlass13device_kernelINS_4gemm6kernel13GemmUniversalIN4cute5tupleIJiiiiEEENS1_10collective13CollectiveMmaINS1_40MainloopSm90TmaGmmaWarpSpecializedSparseILi10ENS5_IJNS4_1CILi1EEENSA_ILi2EEESB_EEENS1_32KernelTmaWarpSpecializedPingpongEEENS5_IJNSA_ILi64EEENSA_ILi128EEESH_EEEaNS5_IJNS4_6LayoutINS5_IJiNS5_IJSC_iEEEiEEENS5_IJlNS5_IJSB_SC_EEElEEEEENSJ_INS5_IJNS5_IJSG_iEEENS5_IJSH_iEEEiEEENS5_IJNS5_IJSH_NSA_ILi8192EEEEEENS5_IJSB_lEEElEEEEEEEEaNS5_IJlSB_lEEENS4_8TiledMMAINS4_8MMA_AtomIJNS4_4SM904GMMA6SPARSE28GMMA_64x128x64_S32S8S8_SS_TNILNS12_9SparseSelE0EEEEEENSJ_INS5_IJSB_SB_SB_EEENS5_IJNSA_ILi0EEES19_S19_EEEEENS5_IJNS4_10UnderscoreES1C_S1C_EEEEENS4_23SM90_TMA_LOAD_MULTICASTENS4_14ComposedLayoutINS4_7SwizzleILi2ELi4ELi3EEENS4_25smem_sparse_ptr_flag_bitsILi2ELi8EEENSJ_INS5_IJNS5_IJSB_NSA_ILi8EEEEEENS5_IJSC_SG_EEEEEENS5_IJNS5_IJS19_SH_EEESM_EEEEEEEvNS4_8identityENS4_13SM90_TMA_LOADENS1G_INS1H_ILi3ELi4ELi3EEENS4_18smem_ptr_flag_bitsILi8EEENSJ_INS5_IJS1L_SH_EEENS5_IJSH_SB_EEEEEEEvS1T_EENS_8epilogue10collective6detail29Sm90TmaWarpSpecializedAdapterINS24_15DefaultEpilogueIiNS5_IJSB_llEEES28_NS23_6thread17LinearCombinationIiLi1EiiLNS29_9ScaleType4KindE0ELNS_15FloatRoundStyleE2EiEENS1_15EpilogueDefaultEEEEEvvEEEEvNT_6ParamsE)
        .other          _ZN7cutlass13device_kernelINS_4gemm6kernel13GemmUniversalIN4cute5tupleIJiiiiEEENS1_10collective13CollectiveMmaINS1_40MainloopSm90TmaGmmaWarpSpecializedSparseILi10ENS5_IJNS4_1CILi1EEENSA_ILi2EEESB_EEENS1_32KernelTmaWarpSpecializedPingpongEEENS5_IJNSA_ILi64EEENSA_ILi128EEESH_EEEaNS5_IJNS4_6LayoutINS5_IJiNS5_IJSC_iEEEiEEENS5_IJlNS5_IJSB_SC_EEElEEEEENSJ_INS5_IJNS5_IJSG_iEEENS5_IJSH_iEEEiEEENS5_IJNS5_IJSH_NSA_ILi8192EEEEEENS5_IJSB_lEEElEEEEEEEEaNS5_IJlSB_lEEENS4_8TiledMMAINS4_8MMA_AtomIJNS4_4SM904GMMA6SPARSE28GMMA_64x128x64_S32S8S8_SS_TNILNS12_9SparseSelE0EEEEEENSJ_INS5_IJSB_SB_SB_EEENS5_IJNSA_ILi0EEES19_S19_EEEEENS5_IJNS4_10UnderscoreES1C_S1C_EEEEENS4_23SM90_TMA_LOAD_MULTICASTENS4_14ComposedLayoutINS4_7SwizzleILi2ELi4ELi3EEENS4_25smem_sparse_ptr_flag_bitsILi2ELi8EEENSJ_INS5_IJNS5_IJSB_NSA_ILi8EEEEEENS5_IJSC_SG_EEEEEENS5_IJNS5_IJS19_SH_EEESM_EEEEEEEvNS4_8identityENS4_13SM90_TMA_LOADENS1G_INS1H_ILi3ELi4ELi3EEENS4_18smem_ptr_flag_bitsILi8EEENSJ_INS5_IJS1L_SH_EEENS5_IJSH_SB_EEEEEEEvS1T_EENS_8epilogue10collective6detail29Sm90TmaWarpSpecializedAdapterINS24_15DefaultEpilogueIiNS5_IJSB_llEEES28_NS23_6thread17LinearCombinationIiLi1EiiLNS29_9ScaleType4KindE0ELNS_15FloatRoundStyleE2EiEENS1_15EpilogueDefaultEEEEEvvEEEEvNT_6ParamsE,@"STO_CUDA_ENTRY STV_DEFAULT"
_ZN7cutlass13device_kernelINS_4gemm6kernel13GemmUniversalIN4cute5tupleIJiiiiEEENS1_10collective13CollectiveMmaINS1_40MainloopSm90TmaGmmaWarpSpecializedSparseILi10ENS5_IJNS4_1CILi1EEENSA_ILi2EEESB_EEENS1_32KernelTmaWarpSpecializedPingpongEEENS5_IJNSA_ILi64EEENSA_ILi128EEESH_EEEaNS5_IJNS4_6LayoutINS5_IJiNS5_IJSC_iEEEiEEENS5_IJlNS5_IJSB_SC_EEElEEEEENSJ_INS5_IJNS5_IJSG_iEEENS5_IJSH_iEEEiEEENS5_IJNS5_IJSH_NSA_ILi8192EEEEEENS5_IJSB_lEEElEEEEEEEEaNS5_IJlSB_lEEENS4_8TiledMMAINS4_8MMA_AtomIJNS4_4SM904GMMA6SPARSE28GMMA_64x128x64_S32S8S8_SS_TNILNS12_9SparseSelE0EEEEEENSJ_INS5_IJSB_SB_SB_EEENS5_IJNSA_ILi0EEES19_S19_EEEEENS5_IJNS4_10UnderscoreES1C_S1C_EEEEENS4_23SM90_TMA_LOAD_MULTICASTENS4_14ComposedLayoutINS4_7SwizzleILi2ELi4ELi3EEENS4_25smem_sparse_ptr_flag_bitsILi2ELi8EEENSJ_INS5_IJNS5_IJSB_NSA_ILi8EEEEEENS5_IJSC_SG_EEEEEENS5_IJNS5_IJS19_SH_EEESM_EEEEEEEvNS4_8identityENS4_13SM90_TMA_LOADENS1G_INS1H_ILi3ELi4ELi3EEENS4_18smem_ptr_flag_bitsILi8EEENSJ_INS5_IJS1L_SH_EEENS5_IJSH_SB_EEEEEEEvS1T_EENS_8epilogue10collective6detail29Sm90TmaWarpSpecializedAdapterINS24_15DefaultEpilogueIiNS5_IJSB_llEEES28_NS23_6thread17LinearCombinationIiLi1EiiLNS29_9ScaleType4KindE0ELNS_15FloatRoundStyleE2EiEENS1_15EpilogueDefaultEEEEEvvEEEEvNT_6ParamsE:
[----:B------:R-:W-:Y:S01]  /*0000*/  LDC R1, c[0x0][0x28] ;  /* 0x00000a00ff017b82 */ /* 0x000fe20000000800 */
[----:B------:R-:W0:Y:S01]  /*0010*/  S2R R10, SR_TID.X ;  /* 0x00000000000a7919 */ /* 0x000e220000002100 */
[----:B------:R-:W-:Y:S01]  /*0020*/  ELECT P0, URZ, PT ;  /* 0x00000000003f782f */ /* 0x000fe20003800000 */
[----:B------:R-:W-:Y:S01]  /*0030*/  BSSY B0, `(.L_x_0) ;  /* 0x0000012000007945 */ /* 0x000fe20003800000 */
[--C-:B0-----:R-:W-:Y:S02]  /*0040*/  SHF.R.U32.HI R0, RZ, 0x5, R10.reuse ;  /* 0x00000005ff007819 */ /* 0x101fe4000001160a */
[----:B------:R-:W-:-:S03]  /*0050*/  SHF.R.U32.HI R4, RZ, 0x7, R10 ;  /* 0x00000007ff047819 */ /* 0x000fc6000001160a */
[----:B------:R-:W0:Y:S04]  /*0060*/  SHFL.IDX PT, R2, R0, RZ, 0x1f ;  /* 0x00001fff00027589 */ /* 0x000e2800000e0000 */
[----:B------:R1:W2:Y:S01]  /*0070*/  SHFL.IDX PT, R5, R4, RZ, 0x1f ;  /* 0x00001fff04057589 */ /* 0x0002a200000e0000 */
[----:B0-----:R-:W-:-:S13]  /*0080*/  ISETP.NE.OR P0, PT, R2, RZ, !P0 ;  /* 0x000000ff0200720c */ /* 0x001fda0004705670 */
[----:B-12---:R-:W-:Y:S05]  /*0090*/  @P0 BRA `(.L_x_1) ;  /* 0x00000000002c0947 */ /* 0x006fea0003800000 */
[----:B------:R-:W-:Y:S02]  /*00a0*/  ULDC.64 UR4, c[0x0][0x198] ;  /* 0x0000660000047ab9 */ /* 0x000fe40000000a00 */
[----:B------:R-:W-:Y:S02]  /*00b0*/  UIADD3 UR6, UP0, UR4, 0xf0, URZ ;  /* 0x000000f004067890 */ /* 0x000fe4000ff1e03f */
[----:B------:R-:W-:Y:S02]  /*00c0*/  UIADD3 UR8, UP1, UR4, 0x1f0, URZ ;  /* 0x000001f004087890 */ /* 0x000fe4000ff3e03f */
[----:B------:R-:W-:Y:S02]  /*00d0*/  UIADD3 UR4, UP2, UR4, 0x2f0, URZ ;  /* 0x000002f004047890 */ /* 0x000fe4000ff5e03f */
[----:B------:R-:W-:Y:S02]  /*00e0*/  UIADD3.X UR7, URZ, UR5, URZ, UP0, !UPT ;  /* 0x000000053f077290 */ /* 0x000fe400087fe43f */
[----:B------:R-:W-:-:S02]  /*00f0*/  UIADD3.X UR9, URZ, UR5, URZ, UP1, !UPT ;  /* 0x000000053f097290 */ /* 0x000fc40008ffe43f */
[----:B------:R-:W-:-:S05]  /*0100*/  UIADD3.X UR5, URZ, UR5, URZ, UP2, !UPT ;  /* 0x000000053f057290 */ /* 0x000fca00097fe43f */
[----:B------:R0:W-:Y:S02]  /*0110*/  UTMACCTL.PF [UR6] ;  /* 0x00000000060079b9 */ /* 0x0001e40008040000 */
[----:B------:R0:W-:Y:S02]  /*0120*/  UTMACCTL.PF [UR8] ;  /* 0x00000000080079b9 */ /* 0x0001e40008040000 */
[----:B------:R0:W-:Y:S02]  /*0130*/  UTMACCTL.PF [UR4] ;  /* 0x00000000040079b9 */ /* 0x0001e40008040000 */
[----:B0-----:R-:W-:Y:S01]  /*0140*/  NOP ;  /* 0x0000000000007918 */ /* 0x001fe20000000000 */
.L_x_1:
[----:B------:R-:W-:Y:S05]  /*0150*/  BSYNC B0 ;  /* 0x0000000000007941 */ /* 0x000fea0003800000 */
.L_x_0:
[----:B------:R-:W0:Y:S01]  /*0160*/  SHFL.IDX PT, R6, R0, RZ, 0x1f ;  /* 0x00001fff00067589 */ /* 0x000e2200000e0000 */
[----:B------:R-:W-:Y:S02]  /*0170*/  SHF.R.S32.HI R3, RZ, 0x1f, R10 ;  /* 0x0000001fff037819 */ /* 0x000fe4000001140a */
[----:B0-----:R-:W-:-:S13]  /*0180*/  ISETP.NE.AND P0, PT, R6, RZ, PT ;  /* 0x000000ff0600720c */ /* 0x001fda0003f05270 */
[----:B------:R-:W-:Y:S05]  /*0190*/  @P0 BRA `(.L_x_2) ;  /* 0x0000000000940947 */ /* 0x000fea0003800000 */
[----:B------:R-:W-:Y:S01]  /*01a0*/  ELECT P0, URZ, PT ;  /* 0x00000000003f782f */ /* 0x000fe20003800000 */
[----:B------:R-:W-:-:S12]  /*01b0*/  BSSY B0, `(.L_x_2) ;  /* 0x0000023000007945 */ /* 0x000fd80003800000 */
[----:B------:R-:W-:Y:S05]  /*01c0*/  @!P0 BRA `(.L_x_3) ;  /* 0x0000000000848947 */ /* 0x000fea0003800000 */
[----:B------:R-:W0:Y:S01]  /*01d0*/  S2UR UR8, SR_CgaCtaId ;  /* 0x00000000000879c3 */ /* 0x000e220000008800 */
[----:B------:R-:W-:Y:S01]  /*01e0*/  UMOV UR4, 0x400 ;  /* 0x0000040000047882 */ /* 0x000fe20000000000 */
[----:B------:R-:W-:Y:S01]  /*01f0*/  UMOV UR5, 0x1 ;  /* 0x0000000100057882 */ /* 0x000fe20000000000 */
[----:B------:R-:W-:Y:S02]  /*0200*/  UMOV UR6, 0x2 ;  /* 0x0000000200067882 */ /* 0x000fe40000000000 */
[----:B------:R-:W-:-:S04]  /*0210*/  UIADD3 UR6, -UR6, 0x100000, URZ ;  /* 0x0010000006067890 */ /* 0x000fc8000fffe13f */
[----:B------:R-:W-:Y:S02]  /*0220*/  USHF.L.U32 UR7, UR6, 0xb, URZ ;  /* 0x0000000b06077899 */ /* 0x000fe4000800063f */
[----:B------:R-:W-:Y:S02]  /*0230*/  USHF.L.U32 UR6, UR6, 0x1, URZ ;  /* 0x0000000106067899 */ /* 0x000fe4000800063f */
[----:B0-----:R-:W-:Y:S02]  /*0240*/  ULEA UR8, UR8, UR4, 0x18 ;  /* 0x0000000408087291 */ /* 0x001fe4000f8ec03f */
[----:B------:R-:W-:-:S04]  /*0250*/  UIADD3 UR4, -UR5, 0x100000, URZ ;  /* 0x0010000005047890 */ /* 0x000fc8000fffe13f */
[----:B------:R-:W-:Y:S02]  /*0260*/  USHF.L.U32 UR5, UR4, 0xb, URZ ;  /* 0x0000000b04057899 */ /* 0x000fe4000800063f */
[----:B------:R-:W-:Y:S01]  /*0270*/  USHF.L.U32 UR4, UR4, 0x1, URZ ;  /* 0x0000000104047899 */ /* 0x000fe2000800063f */
[----:B------:R-:W0:Y:S11]  /*0280*/  FENCE.VIEW.ASYNC.S ;  /* 0x00000000000073c6 */ /* 0x000e360000000000 */
[----:B0-----:R0:W1:Y:S01]  /*0290*/  SYNCS.EXCH.64 URZ, [UR8], UR4 ;  /* 0x00000004083f75b2 */ /* 0x0010620008000100 */
[----:B------:R0:W2:Y:S01]  /*02a0*/  SYNCS.EXCH.64 URZ, [UR8+0x50], UR6 ;  /* 0x00005006083f75b2 */ /* 0x0000a20008000100 */
[----:B------:R0:W3:Y:S01]  /*02b0*/  SYNCS.EXCH.64 URZ, [UR8+0x8], UR4 ;  /* 0x00000804083f75b2 */ /* 0x0000e20008000100 */
[----:B------:R0:W4:Y:S01]  /*02c0*/  SYNCS.EXCH.64 URZ, [UR8+0x58], UR6 ;  /* 0x00005806083f75b2 */ /* 0x0001220008000100 */
[----:B------:R0:W0:Y:S01]  /*02d0*/  SYNCS.EXCH.64 URZ, [UR8+0x10], UR4 ;  /* 0x00001004083f75b2 */ /* 0x0000220008000100 */
        /* <DEDUP_REMOVED lines=15> */
[----:B------:R-:W-:Y:S01]  /*03d0*/  NOP ;  /* 0x0000000000007918 */ /* 0x000fe20000000000 */
.L_x_3:
[----:B0-----:R-:W-:Y:S05]  /*03e0*/  BSYNC B0 ;  /* 0x0000000000007941 */ /* 0x001fea0003800000 */
.L_x_2:
[----:B------:R-:W0:Y:S01]  /*03f0*/  SHFL.IDX PT, R12, R0, RZ, 0x1f ;  /* 0x00001fff000c7589 */ /* 0x000e2200000e0000 */
[----:B------:R-:W-:Y:S01]  /*0400*/  LEA.HI R3, R3, R10, RZ, 0x7 ;  /* 0x0000000a03037211 */ /* 0x000fe200078f38ff */
[----:B------:R-:W5:Y:S01]  /*0410*/  S2UR UR13, SR_CTAID.X ;  /* 0x00000000000d79c3 */ /* 0x000f620000002500 */
[----:B------:R-:W-:Y:S01]  /*0420*/  ELECT P0, URZ, PT ;  /* 0x00000000003f782f */ /* 0x000fe20003800000 */
[----:B------:R-:W1:Y:S01]  /*0430*/  SHFL.IDX PT, R9, R0, RZ, 0x1f ;  /* 0x00001fff00097589 */ /* 0x000e6200000e0000 */
[----:B------:R-:W-:Y:S02]  /*0440*/  LOP3.LUT R3, R3, 0xffffff80, RZ, 0xc0, !PT ;  /* 0xffffff8003037812 */ /* 0x000fe400078ec0ff */
[----:B------:R-:W-:Y:S01]  /*0450*/  ELECT P1, URZ, PT ;  /* 0x00000000003f782f */ /* 0x000fe20003820000 */
[----:B------:R-:W-:Y:S01]  /*0460*/  NOP ;  /* 0x0000000000007918 */ /* 0x000fe20000000000 */
[----:B------:R-:W2:Y:S01]  /*0470*/  S2R R16, SR_CTAID.Y ;  /* 0x0000000000107919 */ /* 0x000ea20000002600 */
[----:B------:R-:W-:Y:S01]  /*0480*/  ULDC UR4, c[0x0][0x150] ;  /* 0x0000540000047ab9 */ /* 0x000fe20000000800 */
[----:B------:R-:W-:Y:S01]  /*0490*/  IMAD.IADD R11, R10, 0x1, -R3 ;  /* 0x000000010a0b7824 */ /* 0x000fe200078e0a03 */
[----:B------:R-:W3:Y:S01]  /*04a0*/  LDC R25, c[0x0][0x148] ;  /* 0x00005200ff197b82 */ /* 0x000ee20000000800 */
[----:B------:R2:W4:Y:S01]  /*04b0*/  SHFL.IDX PT, R13, R4, RZ, 0x1f ;  /* 0x00001fff040d7589 */ /* 0x00052200000e0000 */
[----:B------:R-:W-:Y:S01]  /*04c0*/  UMOV UR11, 0x80 ;  /* 0x00000080000b7882 */ /* 0x000fe20000000000 */
[----:B------:R-:W-:Y:S01]  /*04d0*/  NOP ;  /* 0x0000000000007918 */ /* 0x000fe20000000000 */
[----:B------:R-:W-:Y:S01]  /*04e0*/  SHF.R.S32.HI R24, RZ, 0x1f, R11 ;  /* 0x0000001fff187819 */ /* 0x000fe2000001140b */
[C---:B------:R-:W-:Y:S01]  /*04f0*/  VIADD R40, R5.reuse, 0xffffffff ;  /* 0xffffffff05287836 */ /* 0x040fe20000000000 */
[----:B------:R-:W-:-:S02]  /*0500*/  ISETP.NE.AND P2, PT, R5, RZ, PT ;  /* 0x000000ff0500720c */ /* 0x000fc40003f45270 */
[----:B------:R-:W-:Y:S02]  /*0510*/  LEA.HI R3, R24, R11, RZ, 0x3 ;  /* 0x0000000b18037211 */ /* 0x000fe400078f18ff */
[----:B------:R-:W-:Y:S02]  /*0520*/  ISETP.GE.U32.AND P5, PT, R40, 0x2, PT ;  /* 0x000000022800780c */ /* 0x000fe40003fa6070 */
[--C-:B------:R-:W-:Y:S02]  /*0530*/  SHF.R.S32.HI R7, RZ, 0x3, R3.reuse ;  /* 0x00000003ff077819 */ /* 0x100fe40000011403 */
[----:B0-----:R-:W-:Y:S02]  /*0540*/  ISETP.NE.OR P0, PT, R12, RZ, !P0 ;  /* 0x000000ff0c00720c */ /* 0x001fe40004705670 */
[----:B------:R-:W-:Y:S01]  /*0550*/  SHF.R.S32.HI R8, RZ, 0x1f, R3 ;  /* 0x0000001fff087819 */ /* 0x000fe20000011403 */
[----:B------:R-:W0:Y:S01]  /*0560*/  LDC R12, c[0x0][0x140] ;  /* 0x00005000ff0c7b82 */ /* 0x000e220000000800 */
[----:B-1----:R-:W-:-:S02]  /*0570*/  ISETP.NE.OR P1, PT, R9, RZ, !P1 ;  /* 0x000000ff0900720c */ /* 0x002fc40004f25670 */
[----:B------:R-:W-:Y:S02]  /*0580*/  LEA.HI R8, R8, R7, RZ, 0x2 ;  /* 0x0000000708087211 */ /* 0x000fe400078f10ff */
[----:B-----5:R-:W-:Y:S02]  /*0590*/  I2FP.F32.U32 R0, UR13 ;  /* 0x0000000d00007c45 */ /* 0x020fe40008201000 */
[----:B------:R-:W-:Y:S01]  /*05a0*/  LOP3.LUT R8, R8, 0xfffffffc, RZ, 0xc0, !PT ;  /* 0xfffffffc08087812 */ /* 0x000fe200078ec0ff */
[----:B------:R-:W1:Y:S01]  /*05b0*/  LDC R9, c[0x0][0x144] ;  /* 0x00005100ff097b82 */ /* 0x000e620000000800 */
[----:B------:R-:W-:Y:S01]  /*05c0*/  SHF.R.S32.HI R3, RZ, 0x1f, R2 ;  /* 0x0000001fff037819 */ /* 0x000fe20000011402 */
[----:B------:R-:W-:Y:S01]  /*05d0*/  VOTEU.ALL UP0, P0 ;  /* 0x00000000003f7886 */ /* 0x000fe20000000000 */
[----:B------:R-:W-:Y:S01]  /*05e0*/  FMUL R0, R0, UR4 ;  /* 0x0000000400007c20 */ /* 0x000fe20008400000 */
[----:B--2---:R-:W-:Y:S01]  /*05f0*/  I2FP.F32.U32 R4, R16 ;  /* 0x0000001000047245 */ /* 0x004fe20000201000 */
[----:B------:R-:W-:Y:S01]  /*0600*/  ULDC UR4, c[0x0][0x154] ;  /* 0x0000550000047ab9 */ /* 0x000fe20000000800 */
[----:B------:R-:W-:Y:S01]  /*0610*/  VOTEU.ALL UP1, P1 ;  /* 0x00000000003f7886 */ /* 0x000fe20000820000 */
[----:B------:R-:W-:Y:S01]  /*0620*/  IMAD.IADD R8, R7, 0x1, -R8 ;  /* 0x0000000107087824 */ /* 0x000fe200078e0a08 */
[----:B------:R-:W2:Y:S01]  /*0630*/  @!UP0 S2UR UR7, SR_CgaCtaId ;  /* 0x00000000000789c3 */ /* 0x000ea20000008800 */
[----:B------:R-:W-:Y:S01]  /*0640*/  SHF.R.S32.HI R7, RZ, 0x1f, R6 ;  /* 0x0000001fff077819 */ /* 0x000fe20000011406 */
[----:B------:R-:W-:Y:S01]  /*0650*/  FMUL R4, R4, UR4 ;  /* 0x0000000404047c20 */ /* 0x000fe20008400000 */
[----:B------:R-:W-:Y:S01]  /*0660*/  LEA.HI R3, R3, R2, RZ, 0x2 ;  /* 0x0000000203037211 */ /* 0x000fe200078f10ff */
[----:B------:R-:W5:Y:S01]  /*0670*/  F2I.U32.TRUNC.NTZ R0, R0 ;  /* 0x0000000000007305 */ /* 0x000f62000020f000 */
[----:B------:R-:W-:Y:S01]  /*0680*/  LEA.HI R7, R7, R6, RZ, 0x2 ;  /* 0x0000000607077211 */ /* 0x000fe200078f10ff */
[----:B------:R-:W-:Y:S01]  /*0690*/  UMOV UR4, 0x20 ;  /* 0x0000002000047882 */ /* 0x000fe20000000000 */
[----:B------:R-:W-:Y:S01]  /*06a0*/  LOP3.LUT R3, R3, 0xfffffffc, RZ, 0xc0, !PT ;  /* 0xfffffffc03037812 */ /* 0x000fe200078ec0ff */
[----:B------:R-:W4:Y:S01]  /*06b0*/  @!UP1 S2UR UR10, SR_CgaCtaId ;  /* 0x00000000000a99c3 */ /* 0x000f220000008800 */
[----:B------:R-:W-:Y:S01]  /*06c0*/  LOP3.LUT R7, R7, 0x3ffffffc, RZ, 0xc0, !PT ;  /* 0x3ffffffc07077812 */ /* 0x000fe200078ec0ff */
[----:B------:R-:W-:Y:S01]  /*06d0*/  @!UP0 UMOV UR6, 0x400 ;  /* 0x0000040000068882 */ /* 0x000fe20000000000 */
[----:B------:R-:W-:-:S04]  /*06e0*/  @!UP0 UIADD3 UR4, -UR4, 0x100000, URZ ;  /* 0x0010000004048890 */ /* 0x000fc8000fffe13f */
[----:B------:R-:W-:Y:S02]  /*06f0*/  @!UP0 USHF.L.U32 UR5, UR4, 0xb, URZ ;  /* 0x0000000b04058899 */ /* 0x000fe4000800063f */
[----:B------:R-:W-:Y:S01]  /*0700*/  @!UP0 USHF.L.U32 UR4, UR4, 0x1, URZ ;  /* 0x0000000104048899 */ /* 0x000fe2000800063f */
[----:B------:R-:W3:Y:S01]  /*0710*/  F2I.U32.TRUNC.NTZ R4, R4 ;  /* 0x0000000400047305 */ /* 0x000ee2000020f000 */
[----:B------:R-:W-:Y:S01]  /*0720*/  IMAD.IADD R22, R2, 0x1, -R3 ;  /* 0x0000000102167824 */ /* 0x000fe200078e0a03 */
[----:B------:R-:W-:Y:S01]  /*0730*/  @!UP1 UMOV UR9, 0x400 ;  /* 0x0000040000099882 */ /* 0x000fe20000000000 */
[----:B------:R-:W-:Y:S01]  /*0740*/  IMAD.IADD R7, R6, 0x1, -R7 ;  /* 0x0000000106077824 */ /* 0x000fe200078e0a07 */
[----:B0-----:R-:W-:Y:S01]  /*0750*/  ISETP.EQ.U32.AND P3, PT, R12, 0x1, PT ;  /* 0x000000010c00780c */ /* 0x001fe20003f62070 */
[----:B------:R-:W-:Y:S01]  /*0760*/  VOTEU.ALL UP2, P1 ;  /* 0x00000000003f7886 */ /* 0x000fe20000840000 */
[----:B------:R-:W-:Y:S01]  /*0770*/  VOTEU.ALL UP3, P1 ;  /* 0x00000000003f7886 */ /* 0x000fe20000860000 */
[----:B------:R-:W-:Y:S01]  /*0780*/  IMAD R7, R7, 0x4, R8 ;  /* 0x0000000407077824 */ /* 0x000fe200078e0208 */
[----:B------:R-:W-:Y:S01]  /*0790*/  VOTEU.ALL UP4, P1 ;  /* 0x00000000003f7886 */ /* 0x000fe20000880000 */
[----:B------:R-:W-:Y:S01]  /*07a0*/  VOTEU.ALL UP5, P1 ;  /* 0x00000000003f7886 */ /* 0x000fe200008a0000 */
[----:B------:R-:W-:Y:S01]  /*07b0*/  ISETP.NE.AND P1, PT, R22, 0x3, PT ;  /* 0x000000031600780c */ /* 0x000fe20003f25270 */
[----:B------:R-:W-:Y:S01]  /*07c0*/  IMAD.SHL.U32 R12, R7, 0x4, RZ ;  /* 0x00000004070c7824 */ /* 0x000fe200078e00ff */
[----:B--2---:R-:W-:Y:S01]  /*07d0*/  @!UP0 ULEA UR8, UR7, UR6, 0x18 ;  /* 0x0000000607088291 */ /* 0x004fe2000f8ec03f */
[----:B-----5:R-:W-:Y:S01]  /*07e0*/  IMAD.MOV R0, RZ, RZ, -R0 ;  /* 0x000000ffff007224 */ /* 0x020fe200078e0a00 */
[----:B------:R-:W-:-:S04]  /*07f0*/  @!UP1 UIADD3 UR6, -UR11, 0x100000, URZ ;  /* 0x001000000b069890 */ /* 0x000fc8000fffe13f */
[----:B------:R-:W-:Y:S02]  /*0800*/  @!UP1 USHF.L.U32 UR7, UR6, 0xb, URZ ;  /* 0x0000000b06079899 */ /* 0x000fe4000800063f */
[----:B------:R-:W-:Y:S01]  /*0810*/  @!UP1 USHF.L.U32 UR6, UR6, 0x1, URZ ;  /* 0x0000000106069899 */ /* 0x000fe2000800063f */
[----:B---3--:R-:W-:Y:S01]  /*0820*/  IMAD.MOV R26, RZ, RZ, -R4 ;  /* 0x000000ffff1a7224 */ /* 0x008fe200078e0a04 */
[----:B------:R-:W-:Y:S01]  /*0830*/  VOTEU.ALL UP0, P0 ;  /* 0x00000000003f7886 */ /* 0x000fe20000000000 */
[----:B------:R-:W-:Y:S01]  /*0840*/  LOP3.LUT R12, R7, 0xc, R12, 0x78, !PT ;  /* 0x0000000c070c7812 */ /* 0x000fe200078e780c */
[----:B-1----:R-:W-:Y:S01]  /*0850*/  IMAD R23, R9, R0, UR13 ;  /* 0x0000000d09177e24 */ /* 0x002fe2000f8e0200 */
[----:B------:R-:W-:Y:S01]  /*0860*/  ISETP.EQ.OR P1, PT, R22, RZ, !P1 ;  /* 0x000000ff1600720c */ /* 0x000fe20004f22670 */
[----:B----4-:R-:W-:Y:S01]  /*0870*/  @!UP1 ULEA UR9, UR10, UR9, 0x18 ;  /* 0x000000090a099291 */ /* 0x010fe2000f8ec03f */
[----:B------:R-:W-:Y:S01]  /*0880*/  IMAD R3, R25, R26, R16 ;  /* 0x0000001a19037224 */ /* 0x000fe200078e0210 */
[----:B------:R-:W-:Y:S01]  /*0890*/  VOTEU.ALL UP1, P0 ;  /* 0x00000000003f7886 */ /* 0x000fe20000020000 */
[----:B------:R-:W-:Y:S01]  /*08a0*/  LOP3.LUT P0, RZ, R11, 0x7, RZ, 0xc0, !PT ;  /* 0x000000070bff7812 */ /* 0x000fe2000780c0ff */
[----:B------:R-:W0:Y:S02]  /*08b0*/  FENCE.VIEW.ASYNC.S ;  /* 0x00000000000073c6 */ /* 0x000e240000000000 */
[----:B0-----:R0:W1:Y:S01]  /*08c0*/  @!UP0 SYNCS.EXCH.64 URZ, [UR8+0xd0], UR4 ;  /* 0x0000d004083f85b2 */ /* 0x0010620008000100 */
[----:B------:R-:W-:-:S02]  /*08d0*/  ISETP.EQ.AND P1, PT, R5, RZ, P1 ;  /* 0x000000ff0500720c */ /* 0x000fc40000f22270 */
[----:B------:R-:W-:Y:S02]  /*08e0*/  ISETP.NE.AND P4, PT, R3, R12, PT ;  /* 0x0000000c0300720c */ /* 0x000fe40003f85270 */
[----:B------:R-:W-:Y:S02]  /*08f0*/  ISETP.LT.U32.AND P0, PT, R12, 0x2, !P0 ;  /* 0x000000020c00780c */ /* 0x000fe40004701070 */
[----:B------:R-:W-:Y:S02]  /*0900*/  ISETP.EQ.OR P4, PT, R23, RZ, !P4 ;  /* 0x000000ff1700720c */ /* 0x000fe40006782670 */
[----:B------:R-:W-:Y:S02]  /*0910*/  SEL R7, RZ, 0x1, !P1 ;  /* 0x00000001ff077807 */ /* 0x000fe40004800000 */
[----:B------:R-:W-:Y:S02]  /*0920*/  R2UR UR12, R13 ;  /* 0x000000000d0c72ca */ /* 0x000fe400000e0000 */
[----:B------:R-:W-:-:S02]  /*0930*/  PLOP3.LUT P0, PT, P0, P4, PT, 0x80, 0x0 ;  /* 0x000000000000781c */ /* 0x000fc40000709070 */
[----:B------:R-:W-:Y:S01]  /*0940*/  SEL R7, R7, 0x2, P5 ;  /* 0x0000000207077807 */ /* 0x000fe20002800000 */
[----:B------:R0:W2:Y:S01]  /*0950*/  @!UP1 SYNCS.EXCH.64 URZ, [UR8+0xd8], UR4 ;  /* 0x0000d804083f95b2 */ /* 0x0000a20008000100 */
[----:B------:R-:W-:Y:S01]  /*0960*/  NOP ;  /* 0x0000000000007918 */ /* 0x000fe20000000000 */
[----:B------:R0:W3:Y:S01]  /*0970*/  @!UP2 SYNCS.EXCH.64 URZ, [UR9+0xb0], UR6 ;  /* 0x0000b006093fa5b2 */ /* 0x0000e20008000100 */
[----:B------:R0:W4:Y:S01]  /*0980*/  @!UP3 SYNCS.EXCH.64 URZ, [UR9+0xb8], UR6 ;  /* 0x0000b806093fb5b2 */ /* 0x0001220008000100 */
[----:B------:R0:W0:Y:S01]  /*0990*/  @!UP4 SYNCS.EXCH.64 URZ, [UR9+0xc0], UR6 ;  /* 0x0000c006093fc5b2 */ /* 0x0000220008000100 */
[----:B------:R0:W0:Y:S01]  /*09a0*/  @!UP5 SYNCS.EXCH.64 URZ, [UR9+0xc8], UR6 ;  /* 0x0000c806093fd5b2 */ /* 0x0000220008000100 */
[----:B------:R-:W-:Y:S01]  /*09b0*/  NOP ;  /* 0x0000000000007918 */ /* 0x000fe20000000000 */
[----:B------:R-:W-:Y:S05]  /*09c0*/  @!P3 BRA `(.L_x_4) ;  /* 0x000000000008b947 */ /* 0x000fea0003800000 */
[----:B01234-:R-:W-:Y:S01]  /*09d0*/  UCGABAR_ARV ;  /* 0x00000000000079c7 */ /* 0x01ffe20008000000 */
[----:B------:R-:W-:Y:S05]  /*09e0*/  BRA `(.L_x_5) ;  /* 0x0000000000047947 */ /* 0x000fea0003800000 */
.L_x_4:
[----:B01234-:R-:W-:Y:S01]  /*09f0*/  NOP ;  /* 0x0000000000007918 */ /* 0x01ffe20000000000 */
.L_x_5:
[----:B------:R-:W-:Y:S01]  /*0a00*/  ULDC.64 UR4, c[0x0][0x698] ;  /* 0x0001a60000047ab9 */ /* 0x000fe20000000a00 */
[----:B------:R-:W-:Y:S01]  /*0a10*/  ULDC.64 UR18, c[0x0][0x208] ;  /* 0x0000820000127ab9 */ /* 0x000fe20000000a00 */
[----:B------:R-:W-:-:S04]  /*0a20*/  ISETP.NE.U32.AND P1, PT, RZ, UR4, PT ;  /* 0x00000004ff007c0c */ /* 0x000fc8000bf25070 */
[----:B------:R-:W-:-:S13]  /*0a30*/  ISETP.NE.AND.EX P1, PT, RZ, UR5, PT, P1 ;  /* 0x00000005ff007c0c */ /* 0x000fda000bf25310 */
[----:B------:R-:W-:Y:S05]  /*0a40*/  @!P1 BRA `(.L_x_6) ;  /* 0x00000000001c9947 */ /* 0x000fea0003800000 */
[----:B------:R-:W0:Y:S02]  /*0a50*/  LDC.64 R2, c[0x0][0x698] ;  /* 0x0001a600ff027b82 */ /* 0x000e240000000a00 */
[----:B0-----:R-:W2:Y:S02]  /*0a60*/  LDG.E.64 R2, desc[UR18][R2.64] ;  /* 0x0000001202027981 */ /* 0x001ea4000c1e1b00 */
[----:B--2---:R-:W-:-:S04]  /*0a70*/  ISETP.NE.U32.AND P1, PT, R2, RZ, PT ;  /* 0x000000ff0200720c */ /* 0x004fc80003f25070 */
[----:B------:R-:W-:-:S13]  /*0a80*/  ISETP.NE.AND.EX P1, PT, R3, RZ, PT, P1 ;  /* 0x000000ff0300720c */ /* 0x000fda0003f25310 */
[----:B------:R-:W-:Y:S05]  /*0a90*/  @!P1 BRA `(.L_x_6) ;  /* 0x0000000000089947 */ /* 0x000fea0003800000 */
[----:B------:R0:W5:Y:S01]  /*0aa0*/  LD.E R13, desc[UR18][R2.64] ;  /* 0x00000012020d7980 */ /* 0x000162000c101900 */
[----:B------:R-:W-:Y:S05]  /*0ab0*/  BRA `(.L_x_7) ;  /* 0x0000000000207947 */ /* 0x000fea0003800000 */
.L_x_6:
[----:B------:R-:W-:Y:S02]  /*0ac0*/  ULDC.64 UR4, c[0x0][0x688] ;  /* 0x0001a20000047ab9 */ /* 0x000fe40000000a00 */
[----:B------:R-:W-:-:S04]  /*0ad0*/  ISETP.NE.U32.AND P1, PT, RZ, UR4, PT ;  /* 0x00000004ff007c0c */ /* 0x000fc8000bf25070 */
[----:B------:R-:W-:-:S13]  /*0ae0*/  ISETP.NE.AND.EX P1, PT, RZ, UR5, PT, P1 ;  /* 0x00000005ff007c0c */ /* 0x000fda000bf25310 */
[----:B------:R-:W-:Y:S05]  /*0af0*/  @!P1 BRA `(.L_x_8) ;  /* 0x00000000000c9947 */ /* 0x000fea0003800000 */
[----:B------:R-:W0:Y:S02]  /*0b00*/  LDC.64 R2, c[0x0][0x688] ;  /* 0x0001a200ff027b82 */ /* 0x000e240000000a00 */
[----:B0-----:R1:W5:Y:S01]  /*0b10*/  LDG.E R13, desc[UR18][R2.64] ;  /* 0x00000012020d7981 */ /* 0x001362000c1e1900 */
[----:B------:R-:W-:Y:S05]  /*0b20*/  BRA `(.L_x_7) ;  /* 0x0000000000047947 */ /* 0x000fea0003800000 */
.L_x_8:
[----:B------:R-:W2:Y:S02]  /*0b30*/  LDC R13, c[0x0][0x680] ;  /* 0x0001a000ff0d7b82 */ /* 0x000ea40000000800 */
.L_x_7:
[----:B------:R-:W-:Y:S02]  /*0b40*/  ULDC.64 UR4, c[0x0][0x6a0] ;  /* 0x0001a80000047ab9 */ /* 0x000fe40000000a00 */
[----:B------:R-:W-:-:S04]  /*0b50*/  ISETP.NE.U32.AND P1, PT, RZ, UR4, PT ;  /* 0x00000004ff007c0c */ /* 0x000fc8000bf25070 */
[----:B------:R-:W-:-:S13]  /*0b60*/  ISETP.NE.AND.EX P1, PT, RZ, UR5, PT, P1 ;  /* 0x00000005ff007c0c */ /* 0x000fda000bf25310 */
[----:B------:R-:W-:Y:S05]  /*0b70*/  @!P1 BRA `(.L_x_9) ;  /* 0x00000000001c9947 */ /* 0x000fea0003800000 */
[----:B01----:R-:W0:Y:S02]  /*0b80*/  LDC.64 R2, c[0x0][0x6a0] ;  /* 0x0001a800ff027b82 */ /* 0x003e240000000a00 */
[----:B0-----:R-:W3:Y:S02]  /*0b90*/  LDG.E.64 R2, desc[UR18][R2.64] ;  /* 0x0000001202027981 */ /* 0x001ee4000c1e1b00 */
[----:B---3--:R-:W-:-:S04]  /*0ba0*/  ISETP.NE.U32.AND P1, PT, R2, RZ, PT ;  /* 0x000000ff0200720c */ /* 0x008fc80003f25070 */
[----:B------:R-:W-:-:S13]  /*0bb0*/  ISETP.NE.AND.EX P1, PT, R3, RZ, PT, P1 ;  /* 0x000000ff0300720c */ /* 0x000fda0003f25310 */
[----:B------:R-:W-:Y:S05]  /*0bc0*/  @!P1 BRA `(.L_x_9) ;  /* 0x0000000000089947 */ /* 0x000fea0003800000 */
[----:B------:R0:W5:Y:S01]  /*0bd0*/  LD.E R14, desc[UR18][R2.64] ;  /* 0x00000012020e7980 */ /* 0x000162000c101900 */
[----:B------:R-:W-:Y:S05]  /*0be0*/  BRA `(.L_x_10) ;  /* 0x0000000000207947 */ /* 0x000fea0003800000 */
.L_x_9:
[----:B------:R-:W-:Y:S02]  /*0bf0*/  ULDC.64 UR4, c[0x0][0x690] ;  /* 0x0001a40000047ab9 */ /* 0x000fe40000000a00 */
[----:B------:R-:W-:-:S04]  /*0c00*/  ISETP.NE.U32.AND P1, PT, RZ, UR4, PT ;  /* 0x00000004ff007c0c */ /* 0x000fc8000bf25070 */
[----:B------:R-:W-:-:S13]  /*0c10*/  ISETP.NE.AND.EX P1, PT, RZ, UR5, PT, P1 ;  /* 0x00000005ff007c0c */ /* 0x000fda000bf25310 */
[----:B------:R-:W-:Y:S05]  /*0c20*/  @!P1 BRA `(.L_x_11) ;  /* 0x00000000000c9947 */ /* 0x000fea0003800000 */
[----:B------:R-:W3:Y:S02]  /*0c30*/  LDC.64 R14, c[0x0][0x690] ;  /* 0x0001a400ff0e7b82 */ /* 0x000ee40000000a00 */
[----:B---3--:R3:W5:Y:S01]  /*0c40*/  LDG.E R14, desc[UR18][R14.64] ;  /* 0x000000120e0e7981 */ /* 0x008762000c1e1900 */
[----:B------:R-:W-:Y:S05]  /*0c50*/  BRA `(.L_x_10) ;  /* 0x0000000000047947 */ /* 0x000fea0003800000 */
.L_x_11:
[----:B------:R-:W4:Y:S02]  /*0c60*/  LDC R14, c[0x0][0x684] ;  /* 0x0001a100ff0e7b82 */ /* 0x000f240000000800 */
.L_x_10:
[----:B------:R-:W1:Y:S01]  /*0c70*/  LDC R0, c[0x0][0x75c] ;  /* 0x0001d700ff007b82 */ /* 0x000e620000000800 */
[----:B------:R-:W-:Y:S01]  /*0c80*/  ULDC UR8, c[0x0][0x604] ;  /* 0x0001810000087ab9 */ /* 0x000fe20000000800 */
[----:B------:R-:W-:Y:S01]  /*0c90*/  ISETP.NE.AND P1, PT, R5, 0x2, PT ;  /* 0x000000020500780c */ /* 0x000fe20003f25270 */
[----:B------:R-:W-:Y:S01]  /*0ca0*/  UIADD3 UR8, UR8, 0x3f, URZ ;  /* 0x0000003f08087890 */ /* 0x000fe2000fffe03f */
[----:B------:R-:W-:Y:S01]  /*0cb0*/  IMAD.U32 R4, RZ, RZ, UR13 ;  /* 0x0000000dff047e24 */ /* 0x000fe2000f8e00ff */
[----:B------:R-:W-:Y:S01]  /*0cc0*/  UMOV UR5, URZ ;  /* 0x0000003f00057c82 */ /* 0x000fe20008000000 */
[----:B------:R-:W-:Y:S01]  /*0cd0*/  UMOV UR4, URZ ;  /* 0x0000003f00047c82 */ /* 0x000fe20008000000 */
[----:B------:R-:W-:Y:S01]  /*0ce0*/  USHF.R.S32.HI UR9, URZ, 0x1f, UR8 ;  /* 0x0000001f3f097899 */ /* 0x000fe20008011408 */
[----:B------:R-:W-:-:S03]  /*0cf0*/  ULDC.64 UR10, c[0x0][0x750] ;  /* 0x0001d400000a7ab9 */ /* 0x000fc60000000a00 */
[----:B------:R-:W-:Y:S01]  /*0d00*/  ULEA.HI UR9, UR9, UR8, URZ, 0x6 ;  /* 0x0000000809097291 */ /* 0x000fe2000f8f303f */
[----:B-1----:R-:W-:-:S13]  /*0d10*/  ISETP.NE.AND P4, PT, R0, 0x1, PT ;  /* 0x000000010000780c */ /* 0x002fda0003f85270 */
[----:B0-----:R-:W0:Y:S01]  /*0d20*/  @P4 LDC R3, c[0x0][0x10] ;  /* 0x00000400ff034b82 */ /* 0x001e220000000800 */
[----:B------:R-:W-:Y:S02]  /*0d30*/  @P4 IMAD.MOV.U32 R17, RZ, RZ, RZ ;  /* 0x000000ffff114224 */ /* 0x000fe400078e00ff */
[----:B------:R-:W-:-:S05]  /*0d40*/  @P4 IMAD.MOV.U32 R5, RZ, RZ, RZ ;  /* 0x000000ffff054224 */ /* 0x000fca00078e00ff */
[----:B------:R-:W1:Y:S01]  /*0d50*/  @!P4 LDC R9, c[0x0][0xc] ;  /* 0x00000300ff09cb82 */ /* 0x000e620000000800 */
[----:B------:R-:W-:Y:S01]  /*0d60*/  ULDC UR6, c[0x0][0xc] ;  /* 0x0000030000067ab9 */ /* 0x000fe20000000800 */
[----:B------:R-:W-:Y:S02]  /*0d70*/  ULDC UR7, c[0x0][0x10] ;  /* 0x0000040000077ab9 */ /* 0x000fe40000000800 */
[----:B------:R-:W-:-:S04]  /*0d80*/  UIMAD.WIDE.U32 UR6, UR6, UR7, URZ ;  /* 0x00000007060672a5 */ /* 0x000fc8000f8e003f */
[----:B------:R-:W3:Y:S01]  /*0d90*/  LDC R8, c[0x0][0x14] ;  /* 0x00000500ff087b82 */ /* 0x000ee20000000800 */
[----:B0-----:R-:W-:-:S04]  /*0da0*/  @P4 IMAD.WIDE.U32 R2, R3, UR13, R16 ;  /* 0x0000000d03024c25 */ /* 0x001fc8000f8e0010 */
[----:B------:R-:W-:Y:S02]  /*0db0*/  @P4 IMAD.IADD R3, R3, 0x1, R5 ;  /* 0x0000000103034824 */ /* 0x000fe400078e0205 */
[----:B------:R-:W-:Y:S02]  /*0dc0*/  IMAD.MOV.U32 R5, RZ, RZ, RZ ;  /* 0x000000ffff057224 */ /* 0x000fe400078e00ff */
[----:B-1----:R-:W-:-:S04]  /*0dd0*/  @!P4 IMAD.WIDE.U32 R4, R16, R9, R4 ;  /* 0x000000091004c225 */ /* 0x002fc800078e0004 */
[----:B------:R-:W-:Y:S02]  /*0de0*/  @!P4 IMAD.MOV.U32 R2, RZ, RZ, R4 ;  /* 0x000000ffff02c224 */ /* 0x000fe400078e0004 */
[C---:B---3--:R-:W-:Y:S02]  /*0df0*/  IMAD R15, R8.reuse, UR7, RZ ;  /* 0x00000007080f7c24 */ /* 0x048fe4000f8e02ff */
[----:B------:R-:W-:Y:S01]  /*0e00*/  IMAD.WIDE.U32 R8, R8, UR6, RZ ;  /* 0x0000000608087c25 */ /* 0x000fe2000f8e00ff */
[----:B------:R-:W-:-:S03]  /*0e10*/  USHF.R.S32.HI UR6, URZ, 0x6, UR9 ;  /* 0x000000063f067899 */ /* 0x000fc60008011409 */
[----:B------:R-:W-:Y:S02]  /*0e20*/  @!P4 IMAD.MOV.U32 R3, RZ, RZ, R5 ;  /* 0x000000ffff03c224 */ /* 0x000fe400078e0005 */
[----:B------:R-:W-:Y:S01]  /*0e30*/  IMAD.IADD R0, R9, 0x1, R15 ;  /* 0x0000000109007824 */ /* 0x000fe200078e020f */
[----:B------:R-:W-:Y:S06]  /*0e40*/  @P1 BRA `(.L_x_12) ;  /* 0x0000000000201947 */ /* 0x000fec0003800000 */
[----:B------:R-:W-:Y:S01]  /*0e50*/  UISETP.GE.U32.AND UP0, UPT, UR6, 0xa, UPT ;  /* 0x0000000a0600788c */ /* 0x000fe2000bf06070 */
[----:B------:R-:W-:Y:S01]  /*0e60*/  IADD3 R2, P1, R2, R8, RZ ;  /* 0x0000000802027210 */ /* 0x000fe20007f3e0ff */
[----:B------:R-:W-:-:S04]  /*0e70*/  UIMAD.WIDE.U32 UR4, UR6, -0x33333333, URZ ;  /* 0xcccccccd060478a5 */ /* 0x000fc8000f8e003f */
[----:B------:R-:W-:Y:S01]  /*0e80*/  USHF.R.U32.HI UR5, URZ, 0x3, UR5 ;  /* 0x000000033f057899 */ /* 0x000fe20008011605 */
[----:B------:R-:W-:Y:S02]  /*0e90*/  IMAD.X R3, R0, 0x1, R3, P1 ;  /* 0x0000000100037824 */ /* 0x000fe400008e0603 */
[----:B------:R-:W-:Y:S02]  /*0ea0*/  UMOV UR4, URZ ;  /* 0x0000003f00047c82 */ /* 0x000fe40008000000 */
[----:B------:R-:W-:Y:S02]  /*0eb0*/  @UP0 ULOP3.LUT UR4, UR5, 0x1, URZ, 0xc0, !UPT ;  /* 0x0000000105040892 */ /* 0x000fe4000f8ec03f */
[----:B------:R-:W-:-:S12]  /*0ec0*/  UIMAD UR5, UR5, -0xa, UR6 ;  /* 0xfffffff6050578a4 */ /* 0x000fd8000f8e0206 */
.L_x_12:
[----:B------:R-:W-:Y:S01]  /*0ed0*/  ISETP.GE.U32.AND P1, PT, R2, UR10, PT ;  /* 0x0000000a02007c0c */ /* 0x000fe2000bf26070 */
[----:B------:R-:W-:Y:S01]  /*0ee0*/  IMAD.MOV.U32 R6, RZ, RZ, -0x1 ;  /* 0xffffffffff067424 */ /* 0x000fe200078e00ff */
[----:B------:R-:W-:Y:S01]  /*0ef0*/  PRMT R15, RZ, 0x7610, R15 ;  /* 0x00007610ff0f7816 */ /* 0x000fe2000000000f */
[----:B------:R-:W-:Y:S01]  /*0f00*/  IMAD.MOV.U32 R5, RZ, RZ, -0x1 ;  /* 0xffffffffff057424 */ /* 0x000fe200078e00ff */
[----:B------:R-:W-:Y:S01]  /*0f10*/  ISETP.GE.U32.AND.EX P1, PT, R3, UR11, PT, P1 ;  /* 0x0000000b03007c0c */ /* 0x000fe2000bf26110 */
[----:B------:R-:W-:-:S12]  /*0f20*/  IMAD.MOV.U32 R4, RZ, RZ, -0x1 ;  /* 0xffffffffff047424 */ /* 0x000fd800078e00ff */
[----:B------:R-:W-:Y:S05]  /*0f30*/  @P1 BRA `(.L_x_13) ;  /* 0x0000000400241947 */ /* 0x000fea0003800000 */
[----:B------:R-:W0:Y:S01]  /*0f40*/  LDC.64 R28, c[0x0][0x728] ;  /* 0x0001ca00ff1c7b82 */ /* 0x000e220000000a00 */
[----:B------:R-:W-:Y:S02]  /*0f50*/  IMAD.MOV.U32 R4, RZ, RZ, R2 ;  /* 0x000000ffff047224 */ /* 0x000fe400078e0002 */
[----:B------:R-:W-:-:S05]  /*0f60*/  IMAD.MOV.U32 R5, RZ, RZ, R3 ;  /* 0x000000ffff057224 */ /* 0x000fca00078e0003 */
[----:B------:R-:W1:Y:S08]  /*0f70*/  LDC R6, c[0x0][0x730] ;  /* 0x0001cc00ff067b82 */ /* 0x000e700000000800 */
[----:B------:R-:W3:Y:S01]  /*0f80*/  LDC.64 R30, c[0x0][0x720] ;  /* 0x0001c800ff1e7b82 */ /* 0x000ee20000000a00 */
[----:B0-----:R-:W-:-:S04]  /*0f90*/  ISETP.NE.U32.AND P1, PT, R28, RZ, PT ;  /* 0x000000ff1c00720c */ /* 0x001fc80003f25070 */
[----:B------:R-:W-:-:S13]  /*0fa0*/  ISETP.NE.AND.EX P1, PT, R29, RZ, PT, P1 ;  /* 0x000000ff1d00720c */ /* 0x000fda0003f25310 */
[----:B-1-3--:R-:W-:Y:S05]  /*0fb0*/  @!P1 BRA `(.L_x_14) ;  /* 0x0000000000289947 */ /* 0x00afea0003800000 */
[----:B------:R-:W0:Y:S02]  /*0fc0*/  LDC R15, c[0x0][0x734] ;  /* 0x0001cd00ff0f7b82 */ /* 0x000e240000000800 */
[----:B0-----:R-:W-:-:S05]  /*0fd0*/  IADD3 R15, P1, R2, R15, RZ ;  /* 0x0000000f020f7210 */ /* 0x001fca0007f3e0ff */
[----:B------:R-:W-:-:S04]  /*0fe0*/  IMAD.X R27, RZ, RZ, R3, P1 ;  /* 0x000000ffff1b7224 */ /* 0x000fc800008e0603 */
[----:B------:R-:W-:-:S04]  /*0ff0*/  IMAD.WIDE.U32 R4, R27, R28, RZ ;  /* 0x0000001c1b047225 */ /* 0x000fc800078e00ff */
[----:B------:R-:W-:-:S04]  /*1000*/  IMAD.WIDE.U32 R18, P1, R15, R29, R4 ;  /* 0x0000001d0f127225 */ /* 0x000fc80007820004 */
[----:B------:R-:W-:-:S04]  /*1010*/  IMAD.WIDE.U32 R4, R15, R28, RZ ;  /* 0x0000001c0f047225 */ /* 0x000fc800078e00ff */
[----:B------:R-:W-:Y:S01]  /*1020*/  IMAD.X R21, RZ, RZ, RZ, P1 ;  /* 0x000000ffff157224 */ /* 0x000fe200008e06ff */
[----:B------:R-:W-:Y:S01]  /*1030*/  IADD3 RZ, P1, R5, R18, RZ ;  /* 0x0000001205ff7210 */ /* 0x000fe20007f3e0ff */
[----:B------:R-:W-:-:S04]  /*1040*/  IMAD.MOV.U32 R20, RZ, RZ, R19 ;  /* 0x000000ffff147224 */ /* 0x000fc800078e0013 */
[----:B------:R-:W-:-:S08]  /*1050*/  IMAD.WIDE.U32.X R4, R27, R29, R20, P1 ;  /* 0x0000001d1b047225 */ /* 0x000fd000008e0414 */
.L_x_14:
[----:B------:R-:W0:Y:S01]  /*1060*/  LDC.64 R32, c[0x0][0x740] ;  /* 0x0001d000ff207b82 */ /* 0x000e220000000a00 */
[-CC-:B------:R-:W-:Y:S01]  /*1070*/  SHF.R.U64 R37, R4, R6.reuse, R5.reuse ;  /* 0x0000000604257219 */ /* 0x180fe20000001205 */
[----:B------:R-:W-:Y:S01]  /*1080*/  IMAD.MOV.U32 R35, RZ, RZ, 0x1 ;  /* 0x00000001ff237424 */ /* 0x000fe200078e00ff */
[----:B------:R-:W-:Y:S02]  /*1090*/  SHF.R.U32.HI R4, RZ, R6, R5 ;  /* 0x00000006ff047219 */ /* 0x000fe40000011605 */
[----:B------:R-:W-:-:S03]  /*10a0*/  IADD3 R15, P1, RZ, -R37, RZ ;  /* 0x80000025ff0f7210 */ /* 0x000fc60007f3e0ff */
[----:B------:R-:W1:Y:S02]  /*10b0*/  LDC R18, c[0x0][0x718] ;  /* 0x0001c600ff127b82 */ /* 0x000e640000000800 */
[----:B------:R-:W-:-:S04]  /*10c0*/  IMAD.X R5, RZ, RZ, ~R4, P1 ;  /* 0x000000ffff057224 */ /* 0x000fc800008e0e04 */
[-C--:B------:R-:W-:Y:S02]  /*10d0*/  IMAD R6, R5, R30.reuse, RZ ;  /* 0x0000001e05067224 */ /* 0x080fe400078e02ff */
[----:B------:R-:W3:Y:S01]  /*10e0*/  LDC R19, c[0x0][0x708] ;  /* 0x0001c200ff137b82 */ /* 0x000ee20000000800 */
[----:B------:R-:W-:-:S04]  /*10f0*/  IMAD.WIDE.U32 R4, R15, R30, R2 ;  /* 0x0000001e0f047225 */ /* 0x000fc800078e0002 */
[----:B------:R-:W-:-:S03]  /*1100*/  IMAD R15, R15, R31, R6 ;  /* 0x0000001f0f0f7224 */ /* 0x000fc600078e0206 */
[----:B------:R-:W2:Y:S01]  /*1110*/  LDC R28, c[0x0][0x758] ;  /* 0x0001d600ff1c7b82 */ /* 0x000ea20000000800 */
[----:B------:R-:W-:Y:S01]  /*1120*/  IMAD.IADD R5, R5, 0x1, R15 ;  /* 0x0000000105057824 */ /* 0x000fe200078e020f */
[----:B0-----:R-:W-:Y:S01]  /*1130*/  ISETP.NE.U32.AND P1, PT, R32, RZ, PT ;  /* 0x000000ff2000720c */ /* 0x001fe20003f25070 */
[----:B------:R-:W-:-:S03]  /*1140*/  IMAD.MOV.U32 R15, RZ, RZ, -0x1 ;  /* 0xffffffffff0f7424 */ /* 0x000fc600078e00ff */
[----:B------:R-:W-:Y:S02]  /*1150*/  ISETP.NE.AND.EX P1, PT, R33, RZ, PT, P1 ;  /* 0x000000ff2100720c */ /* 0x000fe40003f25310 */
[----:B------:R-:W0:Y:S01]  /*1160*/  LDC R31, c[0x0][0x700] ;  /* 0x0001c000ff1f7b82 */ /* 0x000e220000000800 */
[-CC-:B-1----:R-:W-:Y:S02]  /*1170*/  SHF.R.U64 R29, R4, R18.reuse, R5.reuse ;  /* 0x00000012041d7219 */ /* 0x182fe40000001205 */
[----:B------:R-:W-:-:S05]  /*1180*/  SHF.R.U32.HI R4, RZ, R18, R5 ;  /* 0x00000012ff047219 */ /* 0x000fca0000011605 */
[----:B------:R-:W1:Y:S01]  /*1190*/  LDC R30, c[0x0][0x748] ;  /* 0x0001d200ff1e7b82 */ /* 0x000e620000000800 */
[-CC-:B---3--:R-:W-:Y:S02]  /*11a0*/  SHF.R.U64 R39, R29, R19.reuse, R4.reuse ;  /* 0x000000131d277219 */ /* 0x188fe40000001204 */
[----:B------:R-:W-:-:S05]  /*11b0*/  SHF.R.U32.HI R5, RZ, R19, R4 ;  /* 0x00000013ff057219 */ /* 0x000fca0000011604 */
[----:B------:R-:W3:Y:S01]  /*11c0*/  LDC R34, c[0x0][0x738] ;  /* 0x0001ce00ff227b82 */ /* 0x000ee20000000800 */
[-C--:B--2---:R-:W-:Y:S02]  /*11d0*/  SHF.L.U32 R4, R15, R28.reuse, RZ ;  /* 0x0000001c0f047219 */ /* 0x084fe400000006ff */
[--C-:B------:R-:W-:Y:S02]  /*11e0*/  SHF.R.U64 R38, R39, R28, R5.reuse ;  /* 0x0000001c27267219 */ /* 0x100fe40000001205 */
[----:B------:R-:W-:Y:S02]  /*11f0*/  LOP3.LUT R6, RZ, R4, RZ, 0x33, !PT ;  /* 0x00000004ff067212 */ /* 0x000fe400078e33ff */
[----:B------:R-:W-:Y:S01]  /*1200*/  SHF.R.U32.HI R5, RZ, R28, R5 ;  /* 0x0000001cff057219 */ /* 0x000fe20000011605 */
[----:B------:R-:W2:Y:S01]  /*1210*/  LDC R36, c[0x0][0x710] ;  /* 0x0001c400ff247b82 */ /* 0x000ea20000000800 */
[----:B------:R-:W-:Y:S01]  /*1220*/  IMAD.MOV.U32 R4, RZ, RZ, R38 ;  /* 0x000000ffff047224 */ /* 0x000fe200078e0026 */
[----:B------:R-:W-:Y:S06]  /*1230*/  @!P1 BRA `(.L_x_15) ;  /* 0x0000000000289947 */ /* 0x000fec0003800000 */
[----:B------:R-:W4:Y:S02]  /*1240*/  LDC R15, c[0x0][0x74c] ;  /* 0x0001d300ff0f7b82 */ /* 0x000f240000000800 */
[----:B----4-:R-:W-:-:S05]  /*1250*/  IADD3 R15, P1, R38, R15, RZ ;  /* 0x0000000f260f7210 */ /* 0x010fca0007f3e0ff */
        /* <DEDUP_REMOVED lines=8> */
.L_x_15:
[----:B-1----:R-:W-:Y:S01]  /*12e0*/  SHF.R.U64 R15, R4, R30, R5 ;  /* 0x0000001e040f7219 */ /* 0x002fe20000001205 */
[----:B------:R-:W-:Y:S01]  /*12f0*/  @P4 IMAD R23, R25, R26, R16 ;  /* 0x0000001a19174224 */ /* 0x000fe200078e0210 */
[----:B------:R-:W-:Y:S01]  /*1300*/  LOP3.LUT R5, R39, R6, RZ, 0xc0, !PT ;  /* 0x0000000627057212 */ /* 0x000fe200078ec0ff */
[----:B0-----:R-:W-:Y:S01]  /*1310*/  VIADD R6, R31, 0xffffffff ;  /* 0xffffffff1f067836 */ /* 0x001fe20000000000 */
[----:B------:R-:W-:Y:S01]  /*1320*/  SHF.L.U32 R4, R35, R28, RZ ;  /* 0x0000001c23047219 */ /* 0x000fe200000006ff */
[----:B------:R-:W-:-:S03]  /*1330*/  IMAD.MOV R17, RZ, RZ, -R15 ;  /* 0x000000ffff117224 */ /* 0x000fc600078e0a0f */
[----:B------:R-:W-:Y:S01]  /*1340*/  LOP3.LUT R29, R29, R6, RZ, 0xc0, !PT ;  /* 0x000000061d1d7212 */ /* 0x000fe200078ec0ff */
[----:B------:R-:W-:Y:S02]  /*1350*/  IMAD R16, R4, R15, R5 ;  /* 0x0000000f04107224 */ /* 0x000fe400078e0205 */
[----:B---3--:R-:W-:Y:S02]  /*1360*/  IMAD R4, R17, R34, R38 ;  /* 0x0000002211047224 */ /* 0x008fe400078e0226 */
[----:B--2---:R-:W-:Y:S02]  /*1370*/  IMAD R6, R16, R36, R23 ;  /* 0x0000002410067224 */ /* 0x004fe400078e0217 */
[----:B------:R-:W-:Y:S02]  /*1380*/  IMAD R17, R4, R31, R29 ;  /* 0x0000001f04117224 */ /* 0x000fe400078e021d */
[----:B------:R-:W-:Y:S02]  /*1390*/  IMAD.MOV.U32 R15, RZ, RZ, 0x1 ;  /* 0x00000001ff0f7424 */ /* 0x000fe400078e00ff */
[----:B------:R-:W-:Y:S01]  /*13a0*/  IMAD.MOV.U32 R4, RZ, RZ, R37 ;  /* 0x000000ffff047224 */ /* 0x000fe200078e0025 */
[----:B------:R-:W-:-:S02]  /*13b0*/  SEL R5, R17, R6, !P4 ;  /* 0x0000000611057207 */ /* 0x000fc40006000000 */
[----:B------:R-:W-:-:S07]  /*13c0*/  SEL R6, R6, R17, !P4 ;  /* 0x0000001106067207 */ /* 0x000fce0006000000 */
.L_x_13:
[----:B------:R-:W-:Y:S05]  /*13d0*/  @!P3 BRA `(.L_x_16) ;  /* 0x00000000000cb947 */ /* 0x000fea0003800000 */
[----:B------:R-:W-:Y:S01]  /*13e0*/  UCGABAR_WAIT ;  /* 0x0000000000007dc7 */ /* 0x000fe20008000000 */
[----:B------:R-:W-:Y:S01]  /*13f0*/  CCTL.IVALL ;  /* 0x00000000ff00798f */ /* 0x000fe20002000000 */
[----:B------:R-:W-:Y:S05]  /*1400*/  BRA `(.L_x_17) ;  /* 0x0000000000047947 */ /* 0x000fea0003800000 */
.L_x_16:
[----:B------:R-:W-:Y:S06]  /*1410*/  BAR.SYNC.DEFER_BLOCKING 0x0 ;  /* 0x0000000000007b1d */ /* 0x000fec0000010000 */
.L_x_17:
[----:B------:R-:W-:Y:S05]  /*1420*/  @!P2 BRA `(.L_x_18) ;  /* 0x0000005c0020a947 */ /* 0x000fea0003800000 */
[----:B------:R-:W-:-:S13]  /*1430*/  ISETP.GT.U32.AND P1, PT, R40, 0x1, PT ;  /* 0x000000012800780c */ /* 0x000fda0003f24070 */
[----:B------:R-:W-:Y:S05]  /*1440*/  @P1 EXIT ;  /* 0x000000000000194d */ /* 0x000fea0003800000 */
.L_x_19:
[----:B------:R-:W-:-:S08]  /*1450*/  NOP ;  /* 0x0000000000007918 */ /* 0x000fd00000000000 */
[----:B------:R-:W0:Y:S02]  /*1460*/  USETMAXREG.TRY_ALLOC.CTAPOOL UP0, 0xe8 ;  /* 0x000000e8000079c8 */ /* 0x000e240008000600 */
[----:B0-----:R-:W-:-:S13]  /*1470*/  PLOP3.LUT P1, PT, PT, PT, UP0, 0x80, 0x0 ;  /* 0x000000000000781c */ /* 0x001fda0003f2f008 */
[----:B------:R-:W-:Y:S05]  /*1480*/  @!P1 BRA `(.L_x_19) ;  /* 0xfffffffc00f09947 */ /* 0x000fea000383ffff */
[----:B------:R-:W-:-:S13]  /*1490*/  LOP3.LUT P1, RZ, R15, 0xff, RZ, 0xc0, !PT ;  /* 0x000000ff0fff7812 */ /* 0x000fda000782c0ff */
[----:B------:R-:W-:Y:S05]  /*14a0*/  @!P1 EXIT ;  /* 0x000000000000994d */ /* 0x000fea0003800000 */
[----:B------:R-:W0:Y:S01]  /*14b0*/  S2UR UR8, SR_CgaCtaId ;  /* 0x00000000000879c3 */ /* 0x000e220000008800 */
[-C--:B------:R-:W-:Y:S01]  /*14c0*/  LEA.HI R15, R24, R11.reuse, RZ, 0x2 ;  /* 0x0000000b180f7211 */ /* 0x080fe200078f10ff */
[----:B------:R-:W-:Y:S01]  /*14d0*/  UMOV UR7, 0x400 ;  /* 0x0000040000077882 */ /* 0x000fe20000000000 */
[----:B------:R-:W-:Y:S01]  /*14e0*/  LEA.HI R10, R11, R11, RZ, 0x1 ;  /* 0x0000000b0b0a7211 */ /* 0x000fe200078f08ff */
[----:B------:R-:W-:Y:S01]  /*14f0*/  UIADD3 UR9, UR12, -0x1, URZ ;  /* 0xffffffff0c097890 */ /* 0x000fe2000fffe03f */
[--C-:B------:R-:W-:Y:S01]  /*1500*/  SHF.R.S32.HI R17, RZ, 0x2, R15.reuse ;  /* 0x00000002ff117819 */ /* 0x100fe2000001140f */
[----:B------:R-:W-:Y:S01]  /*1510*/  ULDC UR15, c[0x0][0x284] ;  /* 0x0000a100000f7ab9 */ /* 0x000fe20000000800 */
[----:B------:R-:W-:Y:S01]  /*1520*/  SHF.R.S32.HI R18, RZ, 0x1f, R15 ;  /* 0x0000001fff127819 */ /* 0x000fe2000001140f */
[----:B------:R-:W-:Y:S01]  /*1530*/  UISETP.NE.AND UP0, UPT, UR9, URZ, UPT ;  /* 0x0000003f0900728c */ /* 0x000fe2000bf05270 */
[----:B------:R-:W-:Y:S01]  /*1540*/  LOP3.LUT R16, R10, 0x3ffffe, RZ, 0xc0, !PT ;  /* 0x003ffffe0a107812 */ /* 0x000fe200078ec0ff */
[----:B------:R-:W-:Y:S01]  /*1550*/  USHF.L.U32 UR20, UR6, 0x1, URZ ;  /* 0x0000000106147899 */ /* 0x000fe2000800063f */
[----:B------:R-:W-:Y:S01]  /*1560*/  LOP3.LUT R20, R15, 0xfffffffc, RZ, 0xc0, !PT ;  /* 0xfffffffc0f147812 */ /* 0x000fe200078ec0ff */
[----:B------:R-:W-:Y:S01]  /*1570*/  USEL UR11, URZ, 0x1, UP0 ;  /* 0x000000013f0b7887 */ /* 0x000fe20008000000 */
[----:B------:R-:W-:Y:S01]  /*1580*/  LEA.HI R15, R18, R17, RZ, 0x3 ;  /* 0x00000011120f7211 */ /* 0x000fe200078f18ff */
[C---:B------:R-:W-:Y:S01]  /*1590*/  IMAD.IADD R16, R11.reuse, 0x1, -R16 ;  /* 0x000000010b107824 */ /* 0x040fe200078e0a10 */
[----:B------:R-:W-:Y:S01]  /*15a0*/  LEA.HI R24, R24, R11, RZ, 0x5 ;  /* 0x0000000b18187211 */ /* 0x000fe200078f28ff */
[----:B------:R-:W-:Y:S01]  /*15b0*/  IMAD.IADD R18, R11, 0x1, -R20 ;  /* 0x000000010b127824 */ /* 0x000fe200078e0a14 */
[----:B------:R-:W-:Y:S01]  /*15c0*/  SHF.R.S32.HI R11, RZ, 0x1, R10 ;  /* 0x00000001ff0b7819 */ /* 0x000fe2000001140a */
[----:B------:R-:W-:Y:S01]  /*15d0*/  IMAD.U32 R98, RZ, RZ, UR11 ;  /* 0x0000000bff627e24 */ /* 0x000fe2000f8e00ff */
[----:B------:R-:W-:-:S02]  /*15e0*/  LOP3.LUT R20, R15, 0xfffffff8, RZ, 0xc0, !PT ;  /* 0xfffffff80f147812 */ /* 0x000fc400078ec0ff */
[----:B------:R-:W-:Y:S02]  /*15f0*/  LEA.HI R10, R10, R11, RZ, 0x1 ;  /* 0x0000000b0a0a7211 */ /* 0x000fe400078f08ff */
[----:B------:R-:W-:Y:S01]  /*1600*/  SHF.R.S32.HI R15, RZ, 0x5, R24 ;  /* 0x00000005ff0f7819 */ /* 0x000fe20000011418 */
[----:B0-----:R-:W-:Y:S01]  /*1610*/  ULEA UR7, UR8, UR7, 0x18 ;  /* 0x0000000708077291 */ /* 0x001fe2000f8ec03f */
[----:B------:R-:W-:Y:S01]  /*1620*/  IMAD.IADD R20, R17, 0x1, -R20 ;  /* 0x0000000111147824 */ /* 0x000fe200078e0a14 */
[----:B------:R-:W-:Y:S01]  /*1630*/  LOP3.LUT R10, R10, 0x7fffffe, RZ, 0xc0, !PT ;  /* 0x07fffffe0a0a7812 */ /* 0x000fe200078ec0ff */
[----:B------:R-:W-:Y:S01]  /*1640*/  USHF.L.U32 UR8, UR9, 0x3, URZ ;  /* 0x0000000309087899 */ /* 0x000fe2000800063f */
[C---:B------:R-:W-:Y:S01]  /*1650*/  IMAD R17, R15.reuse, 0x2, R16 ;  /* 0x000000020f117824 */ /* 0x040fe200078e0210 */
[----:B------:R-:W-:Y:S01]  /*1660*/  UIADD3 UR9, UR7, 0x180, URZ ;  /* 0x0000018007097890 */ /* 0x000fe2000fffe03f */
[----:B------:R-:W-:Y:S01]  /*1670*/  IMAD R16, R15, -0x10, -R20 ;  /* 0xfffffff00f107824 */ /* 0x000fe200078e0a14 */
[----:B------:R-:W-:Y:S01]  /*1680*/  UIADD3 UR10, UR7, 0xa180, URZ ;  /* 0x0000a180070a7890 */ /* 0x000fe2000fffe03f */
[----:B------:R-:W-:Y:S01]  /*1690*/  IMAD.IADD R11, R11, 0x1, -R10 ;  /* 0x000000010b0b7824 */ /* 0x000fe200078e0a0a */
[----:B------:R-:W-:Y:S01]  /*16a0*/  USHF.R.U32.HI UR9, URZ, 0x4, UR9 ;  /* 0x000000043f097899 */ /* 0x000fe20008011609 */
[--C-:B------:R-:W-:Y:S01]  /*16b0*/  IMAD R22, R17, 0x8, R20.reuse ;  /* 0x0000000811167824 */ /* 0x100fe200078e0214 */
[----:B------:R-:W-:Y:S01]  /*16c0*/  USHF.R.U32.HI UR10, URZ, 0x4, UR10 ;  /* 0x000000043f0a7899 */ /* 0x000fe2000801160a */
[----:B------:R-:W-:Y:S01]  /*16d0*/  IMAD R10, R15, 0x10, R20 ;  /* 0x000000100f0a7824 */ /* 0x000fe200078e0214 */
[----:B------:R-:W-:Y:S01]  /*16e0*/  VIMNMX R17, RZ, UR6, PT ;  /* 0x00000006ff117c48 */ /* 0x000fe2000bfe0100 */
[----:B------:R-:W-:Y:S01]  /*16f0*/  IMAD R15, R22, 0x4, R11 ;  /* 0x00000004160f7824 */ /* 0x000fe200078e020b */
[----:B------:R-:W-:Y:S01]  /*1700*/  UIADD3 UR21, UR7, 0xb0, URZ ;  /* 0x000000b007157890 */ /* 0x000fe2000fffe03f */
[----:B------:R-:W-:Y:S01]  /*1710*/  LOP3.LUT R99, R7, 0x1, RZ, 0xfc, !PT ;  /* 0x0000000107637812 */ /* 0x000fe200078efcff */
[----:B------:R-:W-:Y:S01]  /*1720*/  ULOP3.LUT UR8, UR8, 0x8, URZ, 0xc0, !UPT ;  /* 0x0000000808087892 */ /* 0x000fe2000f8ec03f */
[----:B------:R-:W-:Y:S01]  /*1730*/  IADD3 R17, -R17, UR6, RZ ;  /* 0x0000000611117c10 */ /* 0x000fe2000fffe1ff */
[----:B------:R-:W-:Y:S01]  /*1740*/  ULOP3.LUT UR9, UR9, 0x3fff, URZ, 0xc0, !UPT ;  /* 0x00003fff09097892 */ /* 0x000fe2000f8ec03f */
[----:B------:R-:W-:Y:S01]  /*1750*/  VIADD R16, R16, UR15 ;  /* 0x0000000f10107c36 */ /* 0x000fe20008000000 */
[----:B------:R-:W-:Y:S01]  /*1760*/  ULOP3.LUT UR10, UR10, 0x3fff, URZ, 0xc0, !UPT ;  /* 0x00003fff0a0a7892 */ /* 0x000fe2000f8ec03f */
[----:B------:R-:W-:Y:S01]  /*1770*/  SHF.R.S32.HI R11, RZ, 0x1f, R10 ;  /* 0x0000001fff0b7819 */ /* 0x000fe2000001140a */
[----:B------:R-:W-:Y:S01]  /*1780*/  IMAD.SHL.U32 R15, R15, 0x20, RZ ;  /* 0x000000200f0f7824 */ /* 0x000fe200078e00ff */
[----:B------:R-:W-:-:S02]  /*1790*/  ULEA UR12, UR12, UR21, 0x3 ;  /* 0x000000150c0c7291 */ /* 0x000fc4000f8e183f */
[----:B------:R-:W-:Y:S02]  /*17a0*/  ULOP3.LUT UR22, UR8, 0x8, URZ, 0x3c, !UPT ;  /* 0x0000000808167892 */ /* 0x000fe4000f8e3c3f */
[----:B------:R-:W-:Y:S02]  /*17b0*/  ULOP3.LUT UR13, UR8, 0x18, URZ, 0x3c, !UPT ;  /* 0x00000018080d7892 */ /* 0x000fe4000f8e3c3f */
[----:B------:R-:W-:Y:S02]  /*17c0*/  ULOP3.LUT UR14, UR9, 0x10000, URZ, 0xfc, !UPT ;  /* 0x00010000090e7892 */ /* 0x000fe4000f8efc3f */
[----:B------:R-:W-:-:S12]  /*17d0*/  ULOP3.LUT UR17, UR10, 0x10000, URZ, 0xfc, !UPT ;  /* 0x000100000a117892 */ /* 0x000fd8000f8efc3f */
.L_x_158:
[----:B------:R-:W-:Y:S01]  /*17e0*/  SHF.L.U32 R19, R98, 0x1f, RZ ;  /* 0x0000001f62137819 */ /* 0x000fe200000006ff */
[----:B------:R-:W-:Y:S01]  /*17f0*/  IMAD.MOV.U32 R24, RZ, RZ, RZ ;  /* 0x000000ffff187224 */ /* 0x000fe200078e00ff */
[----:B------:R-:W-:Y:S02]  /*1800*/  ISETP.GE.AND P2, PT, R17, 0x1, PT ;  /* 0x000000011100780c */ /* 0x000fe40003f46270 */
[----:B------:R-:W0:Y:S02]  /*1810*/  SYNCS.PHASECHK.TRANS64.TRYWAIT P1, [UR12+-0x8], R19 ;  /* 0xfffff813ff0075a7 */ /* 0x000e24000802014c */
[----:B0-2345:R-:W-:Y:S09]  /*1820*/  @!P1 BRA `(.L_x_20) ;  /* 0x0000006c00449947 */ /* 0x03dff20003800000 */
.L_x_186:
[----:B------:R-:W-:Y:S01]  /*1830*/  IMAD.MOV.U32 R25, RZ, RZ, RZ ;  /* 0x000000ffff197224 */ /* 0x000fe200078e00ff */
[----:B------:R-:W-:Y:S02]  /*1840*/  CS2R R26, SRZ ;  /* 0x00000000001a7805 */ /* 0x000fe4000001ff00 */
[----:B------:R-:W-:Y:S02]  /*1850*/  CS2R R28, SRZ ;  /* 0x00000000001c7805 */ /* 0x000fe4000001ff00 */
[----:B------:R-:W-:Y:S02]  /*1860*/  CS2R R30, SRZ ;  /* 0x00000000001e7805 */ /* 0x000fe4000001ff00 */
[----:B------:R-:W-:Y:S02]  /*1870*/  CS2R R32, SRZ ;  /* 0x0000000000207805 */ /* 0x000fe4000001ff00 */
[----:B------:R-:W-:Y:S02]  /*1880*/  CS2R R34, SRZ ;  /* 0x0000000000227805 */ /* 0x000fe4000001ff00 */
[----:B------:R-:W-:-:S02]  /*1890*/  CS2R R36, SRZ ;  /* 0x0000000000247805 */ /* 0x000fc4000001ff00 */
        /* <DEDUP_REMOVED lines=24> */
[----:B------:R-:W-:Y:S01]  /*1a20*/  CS2R R86, SRZ ;  /* 0x0000000000567805 */ /* 0x000fe2000001ff00 */
[----:B------:R-:W-:Y:S06]  /*1a30*/  @!P2 BRA `(.L_x_21) ;  /* 0x0000000000d8a947 */ /* 0x000fec0003800000 */
[----:B0-----:R-:W-:Y:S01]  /*1a40*/  IMAD.MOV.U32 R19, RZ, RZ, R17 ;  /* 0x000000ffff137224 */ /* 0x001fe200078e0011 */
[----:B------:R-:W-:Y:S01]  /*1a50*/  UPLOP3.LUT UP0, UPT, UPT, UPT, UPT, 0x40, 0x0 ;  /* 0x000000000000789c */ /* 0x000fe20003f0e870 */
[----:B------:R-:W-:Y:S01]  /*1a60*/  IMAD.U32 R23, RZ, RZ, UR4 ;  /* 0x00000004ff177e24 */ /* 0x000fe2000f8e00ff */
[----:B------:R-:W-:Y:S01]  /*1a70*/  UMOV UR15, UR5 ;  /* 0x00000005000f7c82 */ /* 0x000fe20008000000 */
[----:B------:R-:W-:-:S08]  /*1a80*/  IMAD.U32 R20, RZ, RZ, UR5 ;  /* 0x00000005ff147e24 */ /* 0x000fd0000f8e00ff */
.L_x_28:
[----:B------:R-:W-:-:S13]  /*1a90*/  ISETP.NE.AND P2, PT, R99, 0x3, PT ;  /* 0x000000036300780c */ /* 0x000fda0003f45270 */
[----:B0-----:R-:W-:Y:S05]  /*1aa0*/  @!P2 BRA `(.L_x_22) ;  /* 0x000000000004a947 */ /* 0x001fea0003800000 */
[----:B------:R-:W-:Y:S01]  /*1ab0*/  BPT.TRAP 0x1 ;  /* 0x000000040000795c */ /* 0x000fe20000300000 */
.L_x_22:
[----:B------:R-:W-:Y:S01]  /*1ac0*/  ULEA UR8, UR15, UR7, 0x3 ;  /* 0x000000070f087291 */ /* 0x000fe2000f8e183f */
[----:B------:R-:W-:-:S08]  /*1ad0*/  SHF.L.U32 R21, R23, 0x1f, RZ ;  /* 0x0000001f17157819 */ /* 0x000fd000000006ff */
[----:B------:R0:W1:Y:S01]  /*1ae0*/  SYNCS.PHASECHK.TRANS64.TRYWAIT P1, [UR8], R21 ;  /* 0x00000015ff0075a7 */ /* 0x0000620008020148 */
[----:B------:R-:W-:Y:S05]  /*1af0*/  @!P2 BRA `(.L_x_23) ;  /* 0x000000000004a947 */ /* 0x000fea0003800000 */
[----:B------:R-:W-:Y:S01]  /*1b00*/  BPT.TRAP 0x1 ;  /* 0x000000040000795c */ /* 0x000fe20000300000 */
.L_x_23:
[----:B-1----:R-:W-:Y:S05]  /*1b10*/  @P1 BRA `(.L_x_24) ;  /* 0x0000000000081947 */ /* 0x002fea0003800000 */
[----:B------:R-:W1:Y:S02]  /*1b20*/  SYNCS.PHASECHK.TRANS64.TRYWAIT P1, [UR8], R21 ;  /* 0x00000015ff0075a7 */ /* 0x000e640008020148 */
[----:B-1----:R-:W-:Y:S05]  /*1b30*/  @!P1 BRA `(.L_x_25) ;  /* 0x0000006800989947 */ /* 0x002fea0003800000 */
.L_x_24:
[----:B------:R-:W-:Y:S02]  /*1b40*/  USHF.L.U32 UR8, UR15, 0xa, URZ ;  /* 0x0000000a0f087899 */ /* 0x000fe4000800063f */
[----:B------:R-:W-:Y:S02]  /*1b50*/  ULEA UR16, UR15, UR14, 0x8 ;  /* 0x0000000e0f107291 */ /* 0x000fe4000f8e403f */
[----:B------:R-:W-:Y:S02]  /*1b60*/  UIADD3 UR10, UR8, UR17, URZ ;  /* 0x00000011080a7290 */ /* 0x000fe4000fffe03f */
[----:B01----:R-:W-:Y:S01]  /*1b70*/  LEA.HI.SX32 R21, R15, UR8, 0x1d ;  /* 0x000000080f157c11 */ /* 0x003fe2000f8feaff */
[----:B------:R-:W-:Y:S01]  /*1b80*/  UMOV UR9, 0x80000020 ;  /* 0x8000002000097882 */ /* 0x000fe20000000000 */
[----:B------:R-:W-:Y:S01]  /*1b90*/  UMOV UR11, 0x40000040 ;  /* 0x40000040000b7882 */ /* 0x000fe20000000000 */
[----:B------:R-:W-:Y:S02]  /*1ba0*/  UMOV UR8, UR16 ;  /* 0x0000001000087c82 */ /* 0x000fe40008000000 */
[----:B------:R-:W-:Y:S04]  /*1bb0*/  LDS R88, [R21+UR7+0x32180] ;  /* 0x0321800715587984 */ /* 0x000fe80008000800 */
[----:B------:R-:W0:Y:S02]  /*1bc0*/  LDS R89, [R21+UR7+0x32188] ;  /* 0x0321880715597984 */ /* 0x000e240008000800 */
[----:B0-----:R-:W-:-:S06]  /*1bd0*/  WARPGROUP.ARRIVE ;  /* 0x00000000000079c5 */ /* 0x001fcc0000000000 */
[----:B------:R-:W-:Y:S01]  /*1be0*/  IGMMA.SP.64x128x64.S8.S8 R24, gdesc[UR8], R24, UP0, R88 ;  /* 0x03805800081879f1 */ /* 0x000fe2000bf41218 */
[----:B------:R-:W-:Y:S02]  /*1bf0*/  UIADD3 UR8, UR16, 0x2, URZ ;  /* 0x0000000210087890 */ /* 0x000fe4000fffe03f */
[----:B------:R-:W-:Y:S01]  /*1c00*/  UIADD3 UR10, UR10, 0x4, URZ ;  /* 0x000000040a0a7890 */ /* 0x000fe2000fffe03f */
[----:B------:R-:W-:Y:S01]  /*1c10*/  UMOV UR9, 0x80000020 ;  /* 0x8000002000097882 */ /* 0x000fe20000000000 */
[----:B------:R-:W-:-:S07]  /*1c20*/  UMOV UR11, 0x40000040 ;  /* 0x40000040000b7882 */ /* 0x000fce0000000000 */
[----:B------:R-:W-:Y:S03]  /*1c30*/  IGMMA.SP.64x128x64.S8.S8 R24, gdesc[UR8], R24, R89, gsb0 ;  /* 0x03805900081879f1 */ /* 0x000fe60008041218 */
[----:B------:R-:W-:Y:S02]  /*1c40*/  WARPGROUP.DEPBAR.LE gsb0, 0x0 ;  /* 0x00008000000079c5 */ /* 0x000fe40000010000 */
[----:B------:R-:W-:Y:S05]  /*1c50*/  @!P2 BRA `(.L_x_26) ;  /* 0x000000000004a947 */ /* 0x000fea0003800000 */
[----:B------:R-:W-:Y:S01]  /*1c60*/  BPT.TRAP 0x1 ;  /* 0x000000040000795c */ /* 0x000fe20000300000 */
.L_x_26:
[----:B------:R-:W-:Y:S02]  /*1c70*/  @P0 LEA R21, R20, UR7, 0x3 ;  /* 0x0000000714150c11 */ /* 0x000fe4000f8e18ff */
[----:B------:R-:W-:-:S03]  /*1c80*/  ISETP.GT.U32.AND P1, PT, R7, 0x1, PT ;  /* 0x000000010700780c */ /* 0x000fc60003f24070 */
[----:B------:R-:W-:-:S05]  /*1c90*/  @P0 VIADD R21, R21, 0x50 ;  /* 0x0000005015150836 */ /* 0x000fca0000000000 */
[----:B------:R-:W-:-:S04]  /*1ca0*/  @P0 PRMT R21, R12, 0x654, R21 ;  /* 0x000006540c150816 */ /* 0x000fc80000000015 */
[----:B------:R0:W-:Y:S01]  /*1cb0*/  @P0 SYNCS.ARRIVE.TRANS64.RED.A1T0 RZ, [R21+URZ], RZ ;  /* 0x000000ff15ff09a7 */ /* 0x0001e2000810043f */
[----:B------:R-:W-:Y:S05]  /*1cc0*/  @P1 BRA `(.L_x_27) ;  /* 0x0000000000041947 */ /* 0x000fea0003800000 */
[----:B------:R-:W-:Y:S01]  /*1cd0*/  BPT.TRAP 0x1 ;  /* 0x000000040000795c */ /* 0x000fe20000300000 */
.L_x_27:
[----:B------:R-:W-:Y:S01]  /*1ce0*/  UIADD3 UR15, UR15, 0x1, URZ ;  /* 0x000000010f0f7890 */ /* 0x000fe2000fffe03f */
[C---:B------:R-:W-:Y:S01]  /*1cf0*/  ISETP.GT.AND P2, PT, R19.reuse, 0x1, PT ;  /* 0x000000011300780c */ /* 0x040fe20003f44270 */
[----:B------:R-:W-:Y:S02]  /*1d00*/  VIADD R20, R20, 0x1 ;  /* 0x0000000114147836 */ /* 0x000fe40000000000 */
[----:B------:R-:W-:Y:S01]  /*1d10*/  UISETP.NE.AND UP0, UPT, UR15, 0xa, UPT ;  /* 0x0000000a0f00788c */ /* 0x000fe2000bf05270 */
[----:B------:R-:W-:Y:S02]  /*1d20*/  VIADD R19, R19, 0xffffffff ;  /* 0xffffffff13137836 */ /* 0x000fe40000000000 */
[C---:B------:R-:W-:Y:S01]  /*1d30*/  ISETP.NE.AND P1, PT, R20.reuse, 0xa, PT ;  /* 0x0000000a1400780c */ /* 0x040fe20003f25270 */
[----:B------:R-:W-:Y:S02]  /*1d40*/  USEL UR8, URZ, 0x1, UP0 ;  /* 0x000000013f087887 */ /* 0x000fe40008000000 */
[----:B------:R-:W-:Y:S01]  /*1d50*/  USEL UR15, UR15, URZ, UP0 ;  /* 0x0000003f0f0f7287 */ /* 0x000fe20008000000 */
[----:B------:R-:W-:Y:S01]  /*1d60*/  SEL R20, R20, RZ, P1 ;  /* 0x000000ff14147207 */ /* 0x000fe20000800000 */
[----:B------:R-:W-:-:S02]  /*1d70*/  UPLOP3.LUT UP0, UPT, UPT, UPT, UPT, 0x80, 0x0 ;  /* 0x000000000000789c */ /* 0x000fc40003f0f070 */
[----:B------:R-:W-:Y:S01]  /*1d80*/  LOP3.LUT R23, R23, UR8, RZ, 0x3c, !PT ;  /* 0x0000000817177c12 */ /* 0x000fe2000f8e3cff */
[----:B------:R-:W-:Y:S08]  /*1d90*/  @P2 BRA `(.L_x_28) ;  /* 0xfffffffc003c2947 */ /* 0x000ff0000383ffff */
.L_x_21:
[----:B0-----:R-:W-:Y:S01]  /*1da0*/  IMAD.U32 R20, RZ, RZ, UR22 ;  /* 0x00000016ff147e24 */ /* 0x001fe2000f8e00ff */
[----:B------:R-:W-:Y:S01]  /*1db0*/  SHF.L.U32 R19, R98, 0x1f, RZ ;  /* 0x0000001f62137819 */ /* 0x000fe200000006ff */
[----:B------:R-:W-:Y:S01]  /*1dc0*/  UIADD3 UR5, UR5, UR20, URZ ;  /* 0x0000001405057290 */ /* 0x000fe2000fffe03f */
[----:B------:R-:W0:Y:S01]  /*1dd0*/  LDC R88, c[0x0][0x288] ;  /* 0x0000a200ff587b82 */ /* 0x000e220000000800 */
[----:B------:R-:W-:Y:S01]  /*1de0*/  UISETP.GE.U32.AND UP1, UPT, UR20, 0xa, UPT ;  /* 0x0000000a1400788c */ /* 0x000fe2000bf26070 */
[----:B------:R-:W-:Y:S01]  /*1df0*/  SHF.R.S32.HI R90, RZ, 0x1f, R4 ;  /* 0x0000001fff5a7819 */ /* 0x000fe20000011404 */
[----:B------:R-:W-:Y:S02]  /*1e00*/  UISETP.GT.U32.AND UP0, UPT, UR5, 0x9, UPT ;  /* 0x000000090500788c */ /* 0x000fe4000bf04070 */
[----:B------:R-:W-:Y:S02]  /*1e10*/  UIMAD.WIDE.U32 UR8, UR5, -0x33333333, URZ ;  /* 0xcccccccd050878a5 */ /* 0x000fe4000f8e003f */
[----:B------:R-:W-:Y:S01]  /*1e20*/  UISETP.LT.U32.AND UP0, UPT, UR20, 0xa, UP0 ;  /* 0x0000000a1400788c */ /* 0x000fe20008701070 */
[----:B------:R1:W-:Y:S01]  /*1e30*/  SYNCS.ARRIVE.TRANS64.A1T0 RZ, [R20+UR21], RZ ;  /* 0x000000ff14ff79a7 */ /* 0x0003e20008100015 */
[----:B------:R-:W-:-:S02]  /*1e40*/  WARPGROUP.DEPBAR.LE gsb0, 0x0 ;  /* 0x00008000000079c5 */ /* 0x000fc40000010000 */
[----:B------:R-:W-:Y:S02]  /*1e50*/  USEL UR10, URZ, 0x1, !UP0 ;  /* 0x000000013f0a7887 */ /* 0x000fe4000c000000 */
[----:B------:R-:W-:Y:S02]  /*1e60*/  USHF.R.U32.HI UR8, URZ, 0x3, UR9 ;  /* 0x000000033f087899 */ /* 0x000fe40008011609 */
[----:B------:R-:W-:Y:S01]  /*1e70*/  ULOP3.LUT UR4, UR4, UR10, URZ, 0x3c, !UPT ;  /* 0x0000000a04047292 */ /* 0x000fe2000f8e3c3f */
[----:B------:R-:W3:Y:S01]  /*1e80*/  SYNCS.PHASECHK.TRANS64.TRYWAIT P1, [UR12+0x8], R19 ;  /* 0x00000813ff0075a7 */ /* 0x000ee2000802014c */
[----:B------:R-:W-:Y:S02]  /*1e90*/  UIMAD UR5, UR8, -0xa, UR5 ;  /* 0xfffffff6080578a4 */ /* 0x000fe4000f8e0205 */
[----:B------:R-:W-:Y:S01]  /*1ea0*/  @UP1 ULOP3.LUT UR4, UR4, 0x1, UR8, 0x78, !UPT ;  /* 0x0000000104041892 */ /* 0x000fe2000f8e7808 */
[----:B01-3--:R-:W-:Y:S11]  /*1eb0*/  @!P1 BRA `(.L_x_29) ;  /* 0x0000006400d09947 */ /* 0x00bff60003800000 */
.L_x_187:
[----:B------:R-:W-:Y:S01]  /*1ec0*/  ULDC.64 UR8, c[0x0][0x6d0] ;  /* 0x0001b40000087ab9 */ /* 0x000fe20000000a00 */
[----:B------:R-:W-:Y:S02]  /*1ed0*/  IMAD.SHL.U32 R94, R6, 0x40, RZ ;  /* 0x00000040065e7824 */ /* 0x000fe400078e00ff */
[----:B0-----:R-:W-:Y:S02]  /*1ee0*/  IMAD R19, R90, UR8, RZ ;  /* 0x000000085a137c24 */ /* 0x001fe4000f8e02ff */
[C---:B------:R-:W-:Y:S01]  /*1ef0*/  IMAD.WIDE.U32 R22, R4.reuse, UR8, R10 ;  /* 0x0000000804167c25 */ /* 0x040fe2000f8e000a */
[----:B------:R-:W-:Y:S01]  /*1f00*/  ULDC UR8, c[0x0][0x284] ;  /* 0x0000a10000087ab9 */ /* 0x000fe20000000800 */
[----:B------:R-:W-:Y:S02]  /*1f10*/  SHF.R.S32.HI R95, RZ, 0x1f, R94 ;  /* 0x0000001fff5f7819 */ /* 0x000fe4000001145e */
[----:B------:R-:W-:Y:S01]  /*1f20*/  IMAD R89, R4, UR9, R19 ;  /* 0x0000000904597c24 */ /* 0x000fe2000f8e0213 */
[C---:B------:R-:W-:Y:S01]  /*1f30*/  ISETP.GE.AND P1, PT, R94.reuse, UR8, PT ;  /* 0x000000085e007c0c */ /* 0x040fe2000bf26270 */
[----:B------:R-:W-:Y:S01]  /*1f40*/  IMAD.SHL.U32 R19, R5, 0x80, RZ ;  /* 0x0000008005137824 */ /* 0x000fe200078e00ff */
[----:B------:R-:W-:Y:S01]  /*1f50*/  IADD3 R22, P2, R94, R22, RZ ;  /* 0x000000165e167210 */ /* 0x000fe20007f5e0ff */
[----:B------:R-:W-:-:S03]  /*1f60*/  IMAD.WIDE R20, R18, 0x2, RZ ;  /* 0x0000000212147825 */ /* 0x000fc600078e02ff */
[----:B------:R-:W-:Y:S01]  /*1f70*/  ISETP.GE.OR P1, PT, R19, R88, P1 ;  /* 0x000000581300720c */ /* 0x000fe20000f26670 */
[----:B------:R-:W-:Y:S01]  /*1f80*/  IMAD R6, R18, -0x2, R88 ;  /* 0xfffffffe12067824 */ /* 0x000fe200078e0258 */
[----:B------:R-:W-:Y:S01]  /*1f90*/  IADD3.X R23, R95, R23, R89, P2, !PT ;  /* 0x000000175f177210 */ /* 0x000fe200017fe459 */
[----:B------:R-:W-:-:S04]  /*1fa0*/  IMAD.WIDE R96, R5, 0x80, R20 ;  /* 0x0000008005607825 */ /* 0x000fc800078e0214 */
[----:B------:R-:W-:-:S06]  /*1fb0*/  IMAD.IADD R5, R6, 0x1, -R19 ;  /* 0x0000000106057824 */ /* 0x000fcc00078e0a13 */
[----:B------:R-:W-:Y:S05]  /*1fc0*/  @P1 BRA `(.L_x_30) ;  /* 0x0000004800981947 */ /* 0x000fea0003800000 */
[----:B------:R-:W0:Y:S01]  /*1fd0*/  LDC.64 R106, c[0x0][0x6c8] ;  /* 0x0001b200ff6a7b82 */ /* 0x000e220000000a00 */
[----:B----45:R-:W-:Y:S01]  /*1fe0*/  ISETP.NE.AND P1, PT, R14, RZ, PT ;  /* 0x000000ff0e00720c */ /* 0x030fe20003f25270 */
[----:B------:R-:W-:Y:S01]  /*1ff0*/  IMAD.IADD R100, R16, 0x1, -R94 ;  /* 0x0000000110647824 */ /* 0x000fe200078e0a5e */
[----:B------:R-:W-:Y:S01]  /*2000*/  ISETP.GT.AND P2, PT, R5, RZ, PT ;  /* 0x000000ff0500720c */ /* 0x000fe20003f44270 */
[----:B------:R-:W-:Y:S03]  /*2010*/  BSSY B0, `(.L_x_30) ;  /* 0x00004a1000007945 */ /* 0x000fe60003800000 */
[----:B------:R-:W-:Y:S01]  /*2020*/  ISETP.GT.AND P5, PT, R100, RZ, P2 ;  /* 0x000000ff6400720c */ /* 0x000fe200017a4270 */
[-C--:B0-----:R-:W-:Y:S02]  /*2030*/  IMAD R6, R97, R106.reuse, RZ ;  /* 0x0000006a61067224 */ /* 0x081fe400078e02ff */
[----:B------:R-:W-:-:S04]  /*2040*/  IMAD.WIDE.U32 R102, R96, R106, R22 ;  /* 0x0000006a60667225 */ /* 0x000fc800078e0016 */
[----:B------:R-:W-:-:S04]  /*2050*/  IMAD R19, R96, R107, R6 ;  /* 0x0000006b60137224 */ /* 0x000fc800078e0206 */
[----:B------:R-:W-:Y:S01]  /*2060*/  IMAD.IADD R91, R103, 0x1, R19 ;  /* 0x00000001675b7824 */ /* 0x000fe200078e0213 */
[----:B------:R-:W-:Y:S06]  /*2070*/  @!P1 BRA `(.L_x_31) ;  /* 0x0000003000ec9947 */ /* 0x000fec0003800000 */
[----:B------:R-:W-:Y:S01]  /*2080*/  ULDC.64 UR8, c[0x0][0x6b8] ;  /* 0x0001ae0000087ab9 */ /* 0x000fe20000000a00 */
[----:B------:R-:W-:Y:S01]  /*2090*/  ULDC.64 UR24, c[0x0][0x6b0] ;  /* 0x0001ac0000187ab9 */ /* 0x000fe20000000a00 */
[----:B------:R-:W-:Y:S01]  /*20a0*/  IMAD.WIDE.U32 R20, R4, UR8, R10 ;  /* 0x0000000804147c25 */ /* 0x000fe2000f8e000a */
[----:B------:R-:W-:Y:S01]  /*20b0*/  ULDC.64 UR26, c[0x0][0x6a8] ;  /* 0x0001aa00001a7ab9 */ /* 0x000fe20000000a00 */
[----:B------:R-:W0:Y:S01]  /*20c0*/  LDC.64 R92, c[0x0][0x6b0] ;  /* 0x0001ac00ff5c7b82 */ /* 0x000e220000000a00 */
[----:B------:R-:W-:Y:S01]  /*20d0*/  ULDC.64 UR10, c[0x0][0x6c0] ;  /* 0x0001b000000a7ab9 */ /* 0x000fe20000000a00 */
[----:B------:R-:W-:Y:S01]  /*20e0*/  IMAD R19, R90, UR8, RZ ;  /* 0x000000085a137c24 */ /* 0x000fe2000f8e02ff */
[----:B------:R-:W-:-:S03]  /*20f0*/  IADD3 R22, P1, R94, R20, RZ ;  /* 0x000000145e167210 */ /* 0x000fc60007f3e0ff */
[----:B------:R-:W-:Y:S02]  /*2100*/  IMAD R101, R4, UR9, R19 ;  /* 0x0000000904657c24 */ /* 0x000fe4000f8e0213 */
[----:B------:R-:W-:-:S03]  /*2110*/  IMAD R19, R97, UR24, RZ ;  /* 0x0000001861137c24 */ /* 0x000fc6000f8e02ff */
[----:B------:R-:W-:Y:S01]  /*2120*/  IADD3.X R23, R95, R21, R101, P1, !PT ;  /* 0x000000155f177210 */ /* 0x000fe20000ffe465 */
[C---:B------:R-:W-:Y:S02]  /*2130*/  IMAD R97, R96.reuse, UR25, R19 ;  /* 0x0000001960617c24 */ /* 0x040fe4000f8e0213 */
[----:B------:R-:W-:-:S04]  /*2140*/  IMAD.WIDE.U32 R20, R96, UR24, R22 ;  /* 0x0000001860147c25 */ /* 0x000fc8000f8e0016 */
[----:B------:R-:W-:Y:S01]  /*2150*/  IMAD.IADD R19, R21, 0x1, R97 ;  /* 0x0000000115137824 */ /* 0x000fe200078e0261 */
[----:B------:R-:W-:-:S04]  /*2160*/  LEA R88, P1, R20, UR26, 0x2 ;  /* 0x0000001a14587c11 */ /* 0x000fc8000f8210ff */
[----:B------:R-:W-:-:S05]  /*2170*/  LEA.HI.X R89, R20, UR27, R19, 0x2, P1 ;  /* 0x0000001b14597c11 */ /* 0x000fca00088f1413 */
[----:B------:R-:W3:Y:S01]  /*2180*/  @P5 LDG.E.LTC128B R19, desc[UR18][R88.64] ;  /* 0x0000001258135981 */ /* 0x000ee2000c1e1920 */
[----:B------:R-:W-:Y:S01]  /*2190*/  LEA R90, P1, R102, UR10, 0x2 ;  /* 0x0000000a665a7c11 */ /* 0x000fe2000f8210ff */
[----:B0-----:R-:W-:Y:S01]  /*21a0*/  IMAD.WIDE.U32 R104, R96, UR24, R92 ;  /* 0x0000001860687c25 */ /* 0x001fe2000f8e005c */
[----:B------:R-:W-:Y:S02]  /*21b0*/  BSSY B1, `(.L_x_32) ;  /* 0x0000016000017945 */ /* 0x000fe40003800000 */
[----:B------:R-:W-:Y:S01]  /*21c0*/  LEA.HI.X R91, R102, UR11, R91, 0x2, P1 ;  /* 0x0000000b665b7c11 */ /* 0x000fe200088f145b */
[----:B------:R-:W-:Y:S01]  /*21d0*/  IMAD.WIDE.U32 R20, R96, UR24, R94 ;  /* 0x0000001860147c25 */ /* 0x000fe2000f8e005e */
[----:B------:R-:W-:-:S03]  /*21e0*/  IADD3 R92, P1, R22, R104, RZ ;  /* 0x00000068165c7210 */ /* 0x000fc60007f3e0ff */
[----:B------:R-:W-:Y:S01]  /*21f0*/  IMAD.IADD R109, R97, 0x1, R105 ;  /* 0x00000001616d7824 */ /* 0x000fe200078e0269 */
[----:B------:R-:W-:-:S03]  /*2200*/  IADD3 R20, P3, R10, R20, RZ ;  /* 0x000000140a147210 */ /* 0x000fc60007f7e0ff */
[----:B------:R-:W-:Y:S01]  /*2210*/  IMAD.X R23, R109, 0x1, R23, P1 ;  /* 0x000000016d177824 */ /* 0x000fe200008e0617 */
[----:B------:R-:W-:Y:S02]  /*2220*/  IADD3.X R21, R11, R97, R21, P3, !PT ;  /* 0x000000610b157210 */ /* 0x000fe40001ffe415 */
[----:B------:R-:W-:Y:S02]  /*2230*/  LEA R22, P1, R92, UR26, 0x2 ;  /* 0x0000001a5c167c11 */ /* 0x000fe4000f8210ff */
[----:B------:R-:W-:Y:S01]  /*2240*/  ISETP.GT.AND P3, PT, R5, 0x1, PT ;  /* 0x000000010500780c */ /* 0x000fe20003f64270 */
[----:B------:R-:W-:Y:S01]  /*2250*/  IMAD.WIDE.U32 R20, R4, UR8, R20 ;  /* 0x0000000804147c25 */ /* 0x000fe2000f8e0014 */
[----:B------:R-:W-:Y:S02]  /*2260*/  LEA.HI.X R23, R92, UR27, R23, 0x2, P1 ;  /* 0x0000001b5c177c11 */ /* 0x000fe400088f1417 */
[----:B------:R-:W-:Y:S01]  /*2270*/  ISETP.GT.AND P1, PT, R100, RZ, P3 ;  /* 0x000000ff6400720c */ /* 0x000fe20001f24270 */
[----:B------:R-:W-:Y:S01]  /*2280*/  IMAD.IADD R21, R101, 0x1, R21 ;  /* 0x0000000165157824 */ /* 0x000fe200078e0215 */
[----:B------:R-:W-:-:S04]  /*2290*/  LEA R96, P6, R20, UR26, 0x2 ;  /* 0x0000001a14607c11 */ /* 0x000fc8000f8c10ff */
[----:B------:R-:W-:Y:S01]  /*22a0*/  LEA.HI.X R97, R20, UR27, R21, 0x2, P6 ;  /* 0x0000001b14617c11 */ /* 0x000fe2000b0f1415 */
[----:B---3--:R-:W-:-:S04]  /*22b0*/  IMAD R6, R19, R14, RZ ;  /* 0x0000000e13067224 */ /* 0x008fc800078e02ff */
[----:B--2---:R-:W-:-:S05]  /*22c0*/  IMAD R103, R24, R13, R6 ;  /* 0x0000000d18677224 */ /* 0x004fca00078e0206 */
[----:B------:R0:W-:Y:S01]  /*22d0*/  @P5 STG.E desc[UR18][R90.64], R103 ;  /* 0x000000675a005986 */ /* 0x0001e2000c101912 */
[----:B------:R-:W-:Y:S01]  /*22e0*/  LEA R92, P5, R106, R90, 0x2 ;  /* 0x0000005a6a5c7211 */ /* 0x000fe200078a10ff */
[----:B------:R-:W-:-:S12]  /*22f0*/  @!P1 BRA `(.L_x_33) ;  /* 0x0000000000049947 */ /* 0x000fd80003800000 */
[----:B------:R1:W5:Y:S02]  /*2300*/  LDG.E.LTC128B R19, desc[UR18][R22.64] ;  /* 0x0000001216137981 */ /* 0x000364000c1e1920 */
.L_x_33:
[----:B------:R-:W-:Y:S05]  /*2310*/  BSYNC B1 ;  /* 0x0000000000017941 */ /* 0x000fea0003800000 */
.L_x_32:
[----:B-----5:R-:W-:Y:S01]  /*2320*/  IMAD R6, R19, R14, RZ ;  /* 0x0000000e13067224 */ /* 0x020fe200078e02ff */
[----:B------:R-:W-:Y:S01]  /*2330*/  LEA.HI.X R93, R106, R91, R107, 0x2, P5 ;  /* 0x0000005b6a5d7211 */ /* 0x000fe200028f146b */
[----:B------:R-:W-:Y:S01]  /*2340*/  BSSY B1, `(.L_x_34) ;  /* 0x0000008000017945 */ /* 0x000fe20003800000 */
[----:B------:R-:W-:Y:S01]  /*2350*/  ISETP.GT.AND P2, PT, R100, 0x8, P2 ;  /* 0x000000086400780c */ /* 0x000fe20001744270 */
[----:B------:R-:W-:Y:S01]  /*2360*/  IMAD R25, R25, R13, R6 ;  /* 0x0000000d19197224 */ /* 0x000fe200078e0206 */
[----:B------:R-:W-:-:S04]  /*2370*/  IADD3 R20, P5, P6, R10, R104, R94 ;  /* 0x000000680a147210 */ /* 0x000fc80007ebe05e */
[----:B------:R2:W-:Y:S01]  /*2380*/  @P1 STG.E desc[UR18][R92.64], R25 ;  /* 0x000000195c001986 */ /* 0x0005e2000c101912 */
[----:B------:R-:W-:-:S06]  /*2390*/  IADD3.X R21, R11, R109, R95, P5, P6 ;  /* 0x0000006d0b157210 */ /* 0x000fcc0002fec45f */
[----:B------:R-:W-:Y:S05]  /*23a0*/  @!P2 BRA `(.L_x_35) ;  /* 0x000000000004a947 */ /* 0x000fea0003800000 */
[----:B------:R3:W5:Y:S02]  /*23b0*/  LDG.E.LTC128B R19, desc[UR18][R96.64+0x20] ;  /* 0x0000201260137981 */ /* 0x000764000c1e1920 */
.L_x_35:
[----:B------:R-:W-:Y:S05]  /*23c0*/  BSYNC B1 ;  /* 0x0000000000017941 */ /* 0x000fea0003800000 */
.L_x_34:
[----:B------:R-:W-:Y:S01]  /*23d0*/  IMAD.WIDE.U32 R20, R4, UR8, R20 ;  /* 0x0000000804147c25 */ /* 0x000fe2000f8e0014 */
[----:B------:R-:W-:Y:S01]  /*23e0*/  ISETP.GT.AND P3, PT, R100, 0x8, P3 ;  /* 0x000000086400780c */ /* 0x000fe20001f64270 */
[----:B------:R-:W-:Y:S01]  /*23f0*/  USHF.L.U64.HI UR11, UR24, 0x5, UR25 ;  /* 0x00000005180b7899 */ /* 0x000fe20008010219 */
[----:B------:R-:W-:Y:S01]  /*2400*/  ISETP.GT.AND P1, PT, R5, 0x8, PT ;  /* 0x000000080500780c */ /* 0x000fe20003f24270 */
[----:B------:R-:W-:Y:S01]  /*2410*/  IMAD.IADD R21, R101, 0x1, R21 ;  /* 0x0000000165157824 */ /* 0x000fe200078e0215 */
[C---:B------:R-:W-:Y:S01]  /*2420*/  LEA R24, P6, R20.reuse, UR26, 0x2 ;  /* 0x0000001a14187c11 */ /* 0x040fe2000f8c10ff */
[----:B-----5:R-:W-:Y:S01]  /*2430*/  IMAD R6, R19, R14, RZ ;  /* 0x0000000e13067224 */ /* 0x020fe200078e02ff */
[----:B------:R-:W-:Y:S01]  /*2440*/  USHF.L.U32 UR10, UR24, 0x5, URZ ;  /* 0x00000005180a7899 */ /* 0x000fe2000800063f */
[----:B------:R-:W-:Y:S01]  /*2450*/  BSSY B1, `(.L_x_36) ;  /* 0x0000009000017945 */ /* 0x000fe20003800000 */
[----:B--2---:R-:W-:Y:S01]  /*2460*/  LEA.HI.X R25, R20, UR27, R21, 0x2, P6 ;  /* 0x0000001b14197c11 */ /* 0x004fe2000b0f1415 */
[----:B------:R-:W-:Y:S01]  /*2470*/  IMAD R95, R26, R13, R6 ;  /* 0x0000000d1a5f7224 */ /* 0x000fe200078e0206 */
[----:B------:R-:W-:Y:S01]  /*2480*/  ISETP.GT.AND P5, PT, R100, RZ, P1 ;  /* 0x000000ff6400720c */ /* 0x000fe20000fa4270 */
[----:B------:R-:W-:-:S02]  /*2490*/  @P2 IMAD.MOV.U32 R20, RZ, RZ, R90 ;  /* 0x000000ffff142224 */ /* 0x000fc400078e005a */
[----:B------:R-:W-:-:S05]  /*24a0*/  @P2 IMAD.MOV.U32 R21, RZ, RZ, R91 ;  /* 0x000000ffff152224 */ /* 0x000fca00078e005b */
[----:B------:R2:W-:Y:S01]  /*24b0*/  @P2 STG.E desc[UR18][R20.64+0x20], R95 ;  /* 0x0000205f14002986 */ /* 0x0005e2000c101912 */
[----:B------:R-:W-:Y:S05]  /*24c0*/  @!P3 BRA `(.L_x_37) ;  /* 0x000000000004b947 */ /* 0x000fea0003800000 */
[----:B------:R4:W5:Y:S02]  /*24d0*/  LDG.E.LTC128B R19, desc[UR18][R24.64+0x20] ;  /* 0x0000201218137981 */ /* 0x000964000c1e1920 */
.L_x_37:
[----:B------:R-:W-:Y:S05]  /*24e0*/  BSYNC B1 ;  /* 0x0000000000017941 */ /* 0x000fea0003800000 */
.L_x_36:
[----:B-----5:R-:W-:Y:S01]  /*24f0*/  IMAD R4, R19, R14, RZ ;  /* 0x0000000e13047224 */ /* 0x020fe200078e02ff */
[----:B----4-:R-:W-:Y:S01]  /*2500*/  IADD3 R24, P2, R88, UR10, RZ ;  /* 0x0000000a58187c10 */ /* 0x010fe2000ff5e0ff */
[----:B------:R-:W-:Y:S02]  /*2510*/  IMAD.MOV.U32 R101, RZ, RZ, R19 ;  /* 0x000000ffff657224 */ /* 0x000fe400078e0013 */
[----:B---3--:R-:W-:Y:S01]  /*2520*/  IMAD R97, R27, R13, R4 ;  /* 0x0000000d1b617224 */ /* 0x008fe200078e0204 */
[----:B------:R-:W-:Y:S01]  /*2530*/  IADD3.X R25, R89, UR11, RZ, P2, !PT ;  /* 0x0000000b59197c10 */ /* 0x000fe200097fe4ff */
[----:B--2---:R-:W-:Y:S02]  /*2540*/  @P3 IMAD.MOV.U32 R20, RZ, RZ, R92 ;  /* 0x000000ffff143224 */ /* 0x004fe400078e005c */
[----:B------:R-:W-:-:S05]  /*2550*/  @P3 IMAD.MOV.U32 R21, RZ, RZ, R93 ;  /* 0x000000ffff153224 */ /* 0x000fca00078e005d */
[----:B------:R2:W-:Y:S04]  /*2560*/  @P3 STG.E desc[UR18][R20.64+0x20], R97 ;  /* 0x0000206114003986 */ /* 0x0005e8000c101912 */
[----:B------:R-:W3:Y:S01]  /*2570*/  @P5 LDG.E.LTC128B R101, desc[UR18][R24.64] ;  /* 0x0000001218655981 */ /* 0x000ee2000c1e1920 */
[C---:B------:R-:W-:Y:S01]  /*2580*/  IMAD.SHL.U32 R4, R106.reuse, 0x20, RZ ;  /* 0x000000206a047824 */ /* 0x040fe200078e00ff */
[----:B------:R-:W-:Y:S01]  /*2590*/  SHF.L.U64.HI R6, R106, 0x5, R107 ;  /* 0x000000056a067819 */ /* 0x000fe2000001026b */
[----:B------:R-:W-:Y:S01]  /*25a0*/  BSSY B1, `(.L_x_38) ;  /* 0x000000c000017945 */ /* 0x000fe20003800000 */
[----:B------:R-:W-:Y:S02]  /*25b0*/  ISETP.GT.AND P3, PT, R5, 0x9, PT ;  /* 0x000000090500780c */ /* 0x000fe40003f64270 */
[----:B------:R-:W-:-:S02]  /*25c0*/  IADD3 R26, P6, R4, R90, RZ ;  /* 0x0000005a041a7210 */ /* 0x000fc40007fde0ff */
[----:B------:R-:W-:-:S03]  /*25d0*/  ISETP.GT.AND P2, PT, R100, RZ, P3 ;  /* 0x000000ff6400720c */ /* 0x000fc60001f44270 */
[----:B------:R-:W-:Y:S01]  /*25e0*/  IMAD.X R27, R6, 0x1, R91, P6 ;  /* 0x00000001061b7824 */ /* 0x000fe200030e065b */
[----:B------:R-:W-:-:S04]  /*25f0*/  IADD3 R94, P6, R22, UR10, RZ ;  /* 0x0000000a165e7c10 */ /* 0x000fc8000ffde0ff */
[----:B------:R-:W-:Y:S01]  /*2600*/  IADD3.X R95, R23, UR11, RZ, P6, !PT ;  /* 0x0000000b175f7c10 */ /* 0x000fe2000b7fe4ff */
[----:B---3--:R-:W-:-:S04]  /*2610*/  IMAD R19, R101, R14, RZ ;  /* 0x0000000e65137224 */ /* 0x008fc800078e02ff */
[----:B------:R-:W-:-:S05]  /*2620*/  IMAD R19, R28, R13, R19 ;  /* 0x0000000d1c137224 */ /* 0x000fca00078e0213 */
[----:B------:R2:W-:Y:S01]  /*2630*/  @P5 STG.E desc[UR18][R26.64], R19 ;  /* 0x000000131a005986 */ /* 0x0005e2000c101912 */
[----:B------:R-:W-:Y:S05]  /*2640*/  @!P2 BRA `(.L_x_39) ;  /* 0x000000000004a947 */ /* 0x000fea0003800000 */
[----:B------:R3:W5:Y:S02]  /*2650*/  LDG.E.LTC128B R101, desc[UR18][R94.64] ;  /* 0x000000125e657981 */ /* 0x000764000c1e1920 */
.L_x_39:
[----:B------:R-:W-:Y:S05]  /*2660*/  BSYNC B1 ;  /* 0x0000000000017941 */ /* 0x000fea0003800000 */
.L_x_38:
[----:B------:R-:W-:Y:S01]  /*2670*/  UIADD3 UR8, UP0, UR10, 0x20, URZ ;  /* 0x000000200a087890 */ /* 0x000fe2000ff1e03f */
[----:B------:R-:W-:Y:S01]  /*2680*/  ISETP.GT.AND P1, PT, R100, 0x8, P1 ;  /* 0x000000086400780c */ /* 0x000fe20000f24270 */
[----:B--2--5:R-:W-:Y:S01]  /*2690*/  IMAD R20, R101, R14, RZ ;  /* 0x0000000e65147224 */ /* 0x024fe200078e02ff */
[----:B------:R-:W-:Y:S01]  /*26a0*/  IADD3 R96, P5, R4, R92, RZ ;  /* 0x0000005c04607210 */ /* 0x000fe20007fbe0ff */
[----:B------:R-:W-:Y:S02]  /*26b0*/  UIADD3.X UR9, URZ, UR11, URZ, UP0, !UPT ;  /* 0x0000000b3f097290 */ /* 0x000fe400087fe43f */
[----:B------:R-:W-:Y:S01]  /*26c0*/  IADD3 R28, P6, R88, UR8, RZ ;  /* 0x00000008581c7c10 */ /* 0x000fe2000ffde0ff */
[----:B0-----:R-:W-:Y:S02]  /*26d0*/  IMAD R103, R29, R13, R20 ;  /* 0x0000000d1d677224 */ /* 0x001fe400078e0214 */
[----:B------:R-:W-:Y:S01]  /*26e0*/  IMAD.X R97, R6, 0x1, R93, P5 ;  /* 0x0000000106617824 */ /* 0x000fe200028e065d */
[----:B------:R-:W-:-:S04]  /*26f0*/  IADD3.X R29, R89, UR9, RZ, P6, !PT ;  /* 0x00000009591d7c10 */ /* 0x000fc8000b7fe4ff */
[----:B------:R0:W-:Y:S04]  /*2700*/  @P2 STG.E desc[UR18][R96.64], R103 ;  /* 0x0000006760002986 */ /* 0x0001e8000c101912 */
[----:B------:R-:W2:Y:S01]  /*2710*/  @P1 LDG.E.LTC128B R101, desc[UR18][R28.64] ;  /* 0x000000121c651981 */ /* 0x000ea2000c1e1920 */
[----:B------:R-:W-:Y:S01]  /*2720*/  IADD3 R20, P2, R4, 0x20, RZ ;  /* 0x0000002004147810 */ /* 0x000fe20007f5e0ff */
[----:B------:R-:W-:Y:S01]  /*2730*/  BSSY B1, `(.L_x_40) ;  /* 0x000000e000017945 */ /* 0x000fe20003800000 */
[----:B------:R-:W-:Y:S02]  /*2740*/  ISETP.GT.AND P5, PT, R100, 0x8, P3 ;  /* 0x000000086400780c */ /* 0x000fe40001fa4270 */
[----:B------:R-:W-:Y:S01]  /*2750*/  IADD3 R88, P6, R20, R90, RZ ;  /* 0x0000005a14587210 */ /* 0x000fe20007fde0ff */
[----:B------:R-:W-:Y:S01]  /*2760*/  IMAD.X R19, RZ, RZ, R6, P2 ;  /* 0x000000ffff137224 */ /* 0x000fe200010e0606 */
[----:B-1----:R-:W-:-:S02]  /*2770*/  IADD3 R22, P3, R22, UR8, RZ ;  /* 0x0000000816167c10 */ /* 0x002fc4000ff7e0ff */
[----:B------:R-:W-:Y:S01]  /*2780*/  ISETP.GT.AND P2, PT, R5, 0x10, PT ;  /* 0x000000100500780c */ /* 0x000fe20003f44270 */
[----:B------:R-:W-:Y:S01]  /*2790*/  IMAD.X R89, R19, 0x1, R91, P6 ;  /* 0x0000000113597824 */ /* 0x000fe200030e065b */
[----:B------:R-:W-:Y:S02]  /*27a0*/  IADD3 R90, P6, R20, R92, RZ ;  /* 0x0000005c145a7210 */ /* 0x000fe40007fde0ff */
[----:B------:R-:W-:Y:S01]  /*27b0*/  IADD3.X R23, R23, UR9, RZ, P3, !PT ;  /* 0x0000000917177c10 */ /* 0x000fe20009ffe4ff */
[----:B--2---:R-:W-:-:S04]  /*27c0*/  IMAD R21, R101, R14, RZ ;  /* 0x0000000e65157224 */ /* 0x004fc800078e02ff */
[----:B------:R-:W-:-:S05]  /*27d0*/  IMAD R21, R30, R13, R21 ;  /* 0x0000000d1e157224 */ /* 0x000fca00078e0215 */
[----:B------:R0:W-:Y:S01]  /*27e0*/  @P1 STG.E desc[UR18][R88.64], R21 ;  /* 0x0000001558001986 */ /* 0x0001e2000c101912 */
[----:B------:R-:W-:Y:S05]  /*27f0*/  @!P5 BRA `(.L_x_41) ;  /* 0x000000000004d947 */ /* 0x000fea0003800000 */
[----:B------:R1:W5:Y:S02]  /*2800*/  LDG.E.LTC128B R101, desc[UR18][R22.64] ;  /* 0x0000001216657981 */ /* 0x000364000c1e1920 */
.L_x_41:
[----:B------:R-:W-:Y:S05]  /*2810*/  BSYNC B1 ;  /* 0x0000000000017941 */ /* 0x000fea0003800000 */
.L_x_40:
[----:B-1---5:R-:W-:Y:S01]  /*2820*/  IMAD R22, R101, R14, RZ ;  /* 0x0000000e65167224 */ /* 0x022fe200078e02ff */
[----:B------:R-:W-:Y:S01]  /*2830*/  ISETP.GT.AND P3, PT, R100, RZ, P2 ;  /* 0x000000ff6400720c */ /* 0x000fe20001764270 */
[----:B------:R-:W-:Y:S01]  /*2840*/  IMAD.X R91, R19, 0x1, R93, P6 ;  /* 0x00000001135b7824 */ /* 0x000fe200030e065d */
[----:B------:R-:W-:Y:S01]  /*2850*/  BSSY B1, `(.L_x_42) ;  /* 0x0000008000017945 */ /* 0x000fe20003800000 */
[----:B------:R-:W-:Y:S01]  /*2860*/  IMAD R31, R31, R13, R22 ;  /* 0x0000000d1f1f7224 */ /* 0x000fe200078e0216 */
[----:B------:R-:W-:Y:S02]  /*2870*/  IADD3 R22, P1, R24, UR10, RZ ;  /* 0x0000000a18167c10 */ /* 0x000fe4000ff3e0ff */
[----:B------:R-:W-:Y:S02]  /*2880*/  IADD3 R28, P6, R26, R4, RZ ;  /* 0x000000041a1c7210 */ /* 0x000fe40007fde0ff */
[----:B------:R1:W-:Y:S01]  /*2890*/  @P5 STG.E desc[UR18][R90.64], R31 ;  /* 0x0000001f5a005986 */ /* 0x0003e2000c101912 */
[----:B------:R-:W-:-:S04]  /*28a0*/  IADD3.X R23, R25, UR11, RZ, P1, !PT ;  /* 0x0000000b19177c10 */ /* 0x000fc80008ffe4ff */
[----:B------:R-:W-:Y:S06]  /*28b0*/  @!P3 BRA `(.L_x_43) ;  /* 0x000000000004b947 */ /* 0x000fec0003800000 */
[----:B------:R2:W5:Y:S02]  /*28c0*/  LDG.E.LTC128B R101, desc[UR18][R22.64] ;  /* 0x0000001216657981 */ /* 0x000564000c1e1920 */
.L_x_43:
[----:B------:R-:W-:Y:S05]  /*28d0*/  BSYNC B1 ;  /* 0x0000000000017941 */ /* 0x000fea0003800000 */
.L_x_42:
[----:B------:R-:W-:Y:S01]  /*28e0*/  ISETP.GT.AND P1, PT, R5, 0x11, PT ;  /* 0x000000110500780c */ /* 0x000fe20003f24270 */
[----:B0----5:R-:W-:Y:S01]  /*28f0*/  IMAD R21, R101, R14, RZ ;  /* 0x0000000e65157224 */ /* 0x021fe200078e02ff */
[----:B------:R-:W-:Y:S01]  /*2900*/  BSSY B1, `(.L_x_44) ;  /* 0x000000a000017945 */ /* 0x000fe20003800000 */
[----:B------:R-:W-:Y:S01]  /*2910*/  IMAD.X R29, R27, 0x1, R6, P6 ;  /* 0x000000011b1d7824 */ /* 0x000fe200030e0606 */
[----:B------:R-:W-:Y:S01]  /*2920*/  ISETP.GT.AND P5, PT, R100, RZ, P1 ;  /* 0x000000ff6400720c */ /* 0x000fe20000fa4270 */
[----:B------:R-:W-:Y:S01]  /*2930*/  IMAD R21, R32, R13, R21 ;  /* 0x0000000d20157224 */ /* 0x000fe200078e0215 */
[----:B------:R-:W-:-:S04]  /*2940*/  IADD3 R88, P6, R96, R4, RZ ;  /* 0x0000000460587210 */ /* 0x000fc80007fde0ff */
[----:B------:R0:W-:Y:S01]  /*2950*/  @P3 STG.E desc[UR18][R28.64], R21 ;  /* 0x000000151c003986 */ /* 0x0001e2000c101912 */
[----:B------:R-:W-:-:S04]  /*2960*/  IADD3 R30, P3, R94, UR10, RZ ;  /* 0x0000000a5e1e7c10 */ /* 0x000fc8000ff7e0ff */
[----:B-1----:R-:W-:Y:S02]  /*2970*/  IADD3.X R31, R95, UR11, RZ, P3, !PT ;  /* 0x0000000b5f1f7c10 */ /* 0x002fe40009ffe4ff */
[----:B------:R-:W-:Y:S07]  /*2980*/  @!P5 BRA `(.L_x_45) ;  /* 0x000000000004d947 */ /* 0x000fee0003800000 */
[----:B------:R1:W5:Y:S02]  /*2990*/  LDG.E.LTC128B R101, desc[UR18][R30.64] ;  /* 0x000000121e657981 */ /* 0x000364000c1e1920 */
.L_x_45:
[----:B------:R-:W-:Y:S05]  /*29a0*/  BSYNC B1 ;  /* 0x0000000000017941 */ /* 0x000fea0003800000 */
.L_x_44:
[----:B-----5:R-:W-:Y:S01]  /*29b0*/  IMAD R32, R101, R14, RZ ;  /* 0x0000000e65207224 */ /* 0x020fe200078e02ff */
[----:B------:R-:W-:Y:S01]  /*29c0*/  ISETP.GT.AND P3, PT, R100, 0x8, P2 ;  /* 0x000000086400780c */ /* 0x000fe20001764270 */
[----:B------:R-:W-:Y:S01]  /*29d0*/  IMAD.X R89, R97, 0x1, R6, P6 ;  /* 0x0000000161597824 */ /* 0x000fe200030e0606 */
[----:B------:R-:W-:Y:S01]  /*29e0*/  IADD3 R24, P2, R24, UR8, RZ ;  /* 0x0000000818187c10 */ /* 0x000fe2000ff5e0ff */
[----:B------:R-:W-:Y:S01]  /*29f0*/  IMAD R33, R33, R13, R32 ;  /* 0x0000000d21217224 */ /* 0x000fe200078e0220 */
[----:B------:R-:W-:Y:S02]  /*2a00*/  BSSY B1, `(.L_x_46) ;  /* 0x0000005000017945 */ /* 0x000fe40003800000 */
[----:B------:R-:W-:Y:S02]  /*2a10*/  IADD3.X R25, R25, UR9, RZ, P2, !PT ;  /* 0x0000000919197c10 */ /* 0x000fe400097fe4ff */
[----:B------:R4:W-:Y:S05]  /*2a20*/  @P5 STG.E desc[UR18][R88.64], R33 ;  /* 0x0000002158005986 */ /* 0x0009ea000c101912 */
[----:B------:R-:W-:Y:S05]  /*2a30*/  @!P3 BRA `(.L_x_47) ;  /* 0x000000000004b947 */ /* 0x000fea0003800000 */
[----:B------:R0:W5:Y:S02]  /*2a40*/  LDG.E.LTC128B R101, desc[UR18][R24.64] ;  /* 0x0000001218657981 */ /* 0x000164000c1e1920 */
.L_x_47:
[----:B------:R-:W-:Y:S05]  /*2a50*/  BSYNC B1 ;  /* 0x0000000000017941 */ /* 0x000fea0003800000 */
.L_x_46:
[----:B0-----:R-:W-:Y:S01]  /*2a60*/  IADD3 R24, P5, R20, R26, RZ ;  /* 0x0000001a14187210 */ /* 0x001fe20007fbe0ff */
[----:B-----5:R-:W-:Y:S01]  /*2a70*/  IMAD R21, R101, R14, RZ ;  /* 0x0000000e65157224 */ /* 0x020fe200078e02ff */
[----:B------:R-:W-:Y:S01]  /*2a80*/  ISETP.GT.AND P1, PT, R100, 0x8, P1 ;  /* 0x000000086400780c */ /* 0x000fe20000f24270 */
[----:B------:R-:W-:Y:S01]  /*2a90*/  BSSY B1, `(.L_x_48) ;  /* 0x000000a000017945 */ /* 0x000fe20003800000 */
[----:B------:R-:W-:Y:S01]  /*2aa0*/  IADD3 R26, P6, R94, UR8, RZ ;  /* 0x000000085e1a7c10 */ /* 0x000fe2000ffde0ff */
[----:B------:R-:W-:Y:S01]  /*2ab0*/  IMAD R21, R34, R13, R21 ;  /* 0x0000000d22157224 */ /* 0x000fe200078e0215 */
[----:B------:R-:W-:Y:S01]  /*2ac0*/  ISETP.GT.AND P2, PT, R5, 0x18, PT ;  /* 0x000000180500780c */ /* 0x000fe20003f44270 */
[----:B------:R-:W-:Y:S01]  /*2ad0*/  IMAD.X R25, R19, 0x1, R27, P5 ;  /* 0x0000000113197824 */ /* 0x000fe200028e061b */
[----:B------:R-:W-:Y:S02]  /*2ae0*/  IADD3 R32, P5, R20, R96, RZ ;  /* 0x0000006014207210 */ /* 0x000fe40007fbe0ff */
[----:B------:R-:W-:-:S02]  /*2af0*/  IADD3.X R27, R95, UR9, RZ, P6, !PT ;  /* 0x000000095f1b7c10 */ /* 0x000fc4000b7fe4ff */
[----:B------:R0:W-:Y:S03]  /*2b00*/  @P3 STG.E desc[UR18][R24.64], R21 ;  /* 0x0000001518003986 */ /* 0x0001e6000c101912 */
[----:B------:R-:W-:Y:S06]  /*2b10*/  @!P1 BRA `(.L_x_49) ;  /* 0x0000000000049947 */ /* 0x000fec0003800000 */
[----:B------:R0:W5:Y:S02]  /*2b20*/  LDG.E.LTC128B R101, desc[UR18][R26.64] ;  /* 0x000000121a657981 */ /* 0x000164000c1e1920 */
.L_x_49:
[----:B------:R-:W-:Y:S05]  /*2b30*/  BSYNC B1 ;  /* 0x0000000000017941 */ /* 0x000fea0003800000 */
.L_x_48:
[----:B0----5:R-:W-:Y:S01]  /*2b40*/  IMAD R24, R101, R14, RZ ;  /* 0x0000000e65187224 */ /* 0x021fe200078e02ff */
[----:B------:R-:W-:Y:S01]  /*2b50*/  ISETP.GT.AND P3, PT, R100, RZ, P2 ;  /* 0x000000ff6400720c */ /* 0x000fe20001764270 */
[----:B----4-:R-:W-:Y:S01]  /*2b60*/  IMAD.X R33, R19, 0x1, R97, P5 ;  /* 0x0000000113217824 */ /* 0x010fe200028e0661 */
        /* <DEDUP_REMOVED lines=8> */
.L_x_51:
[----:B------:R-:W-:Y:S05]  /*2bf0*/  BSYNC B1 ;  /* 0x0000000000017941 */ /* 0x000fea0003800000 */
.L_x_50:
[----:B------:R-:W-:Y:S01]  /*2c00*/  ISETP.GT.AND P1, PT, R5, 0x19, PT ;  /* 0x000000190500780c */ /* 0x000fe20003f24270 */
[----:B------:R-:W-:Y:S01]  /*2c10*/  IMAD.X R27, R29, 0x1, R6, P5 ;  /* 0x000000011d1b7824 */ /* 0x000fe200028e0606 */
[----:B------:R-:W-:Y:S01]  /*2c20*/  BSSY B1, `(.L_x_52) ;  /* 0x000000a000017945 */ /* 0x000fe20003800000 */
[----:B-----5:R-:W-:Y:S01]  /*2c30*/  IMAD R21, R101, R14, RZ ;  /* 0x0000000e65157224 */ /* 0x020fe200078e02ff */
[----:B------:R-:W-:Y:S02]  /*2c40*/  ISETP.GT.AND P5, PT, R100, RZ, P1 ;  /* 0x000000ff6400720c */ /* 0x000fe40000fa4270 */
[----:B------:R-:W-:Y:S01]  /*2c50*/  IADD3 R34, P6, R88, R4, RZ ;  /* 0x0000000458227210 */ /* 0x000fe20007fde0ff */
[----:B------:R-:W-:-:S05]  /*2c60*/  IMAD R21, R36, R13, R21 ;  /* 0x0000000d24157224 */ /* 0x000fca00078e0215 */
[----:B------:R1:W-:Y:S01]  /*2c70*/  @P3 STG.E desc[UR18][R26.64], R21 ;  /* 0x000000151a003986 */ /* 0x0003e2000c101912 */
[----:B0-----:R-:W-:-:S04]  /*2c80*/  IADD3 R32, P3, R30, UR10, RZ ;  /* 0x0000000a1e207c10 */ /* 0x001fc8000ff7e0ff */
[----:B------:R-:W-:Y:S01]  /*2c90*/  IADD3.X R33, R31, UR11, RZ, P3, !PT ;  /* 0x0000000b1f217c10 */ /* 0x000fe20009ffe4ff */
[----:B------:R-:W-:Y:S08]  /*2ca0*/  @!P5 BRA `(.L_x_53) ;  /* 0x000000000004d947 */ /* 0x000ff00003800000 */
[----:B------:R0:W5:Y:S02]  /*2cb0*/  LDG.E.LTC128B R101, desc[UR18][R32.64] ;  /* 0x0000001220657981 */ /* 0x000164000c1e1920 */
.L_x_53:
[----:B------:R-:W-:Y:S05]  /*2cc0*/  BSYNC B1 ;  /* 0x0000000000017941 */ /* 0x000fea0003800000 */
.L_x_52:
[----:B-----5:R-:W-:Y:S01]  /*2cd0*/  IMAD R36, R101, R14, RZ ;  /* 0x0000000e65247224 */ /* 0x020fe200078e02ff */
[----:B------:R-:W-:Y:S01]  /*2ce0*/  ISETP.GT.AND P3, PT, R100, 0x8, P2 ;  /* 0x000000086400780c */ /* 0x000fe20001764270 */
[----:B------:R-:W-:Y:S01]  /*2cf0*/  IMAD.X R35, R89, 0x1, R6, P6 ;  /* 0x0000000159237824 */ /* 0x000fe200030e0606 */
[----:B--2---:R-:W-:Y:S01]  /*2d00*/  IADD3 R22, P2, R22, UR8, RZ ;  /* 0x0000000816167c10 */ /* 0x004fe2000ff5e0ff */
[----:B------:R-:W-:Y:S01]  /*2d10*/  IMAD R37, R37, R13, R36 ;  /* 0x0000000d25257224 */ /* 0x000fe200078e0224 */
[----:B------:R-:W-:Y:S02]  /*2d20*/  BSSY B1, `(.L_x_54) ;  /* 0x0000005000017945 */ /* 0x000fe40003800000 */
[----:B------:R-:W-:Y:S02]  /*2d30*/  IADD3.X R23, R23, UR9, RZ, P2, !PT ;  /* 0x0000000917177c10 */ /* 0x000fe400097fe4ff */
[----:B------:R2:W-:Y:S05]  /*2d40*/  @P5 STG.E desc[UR18][R34.64], R37 ;  /* 0x0000002522005986 */ /* 0x0005ea000c101912 */
[----:B------:R-:W-:Y:S05]  /*2d50*/  @!P3 BRA `(.L_x_55) ;  /* 0x000000000004b947 */ /* 0x000fea0003800000 */
[----:B------:R0:W5:Y:S02]  /*2d60*/  LDG.E.LTC128B R101, desc[UR18][R22.64] ;  /* 0x0000001216657981 */ /* 0x000164000c1e1920 */
.L_x_55:
[----:B------:R-:W-:Y:S05]  /*2d70*/  BSYNC B1 ;  /* 0x0000000000017941 */ /* 0x000fea0003800000 */
.L_x_54:
[----:B0-----:R-:W-:Y:S01]  /*2d80*/  IADD3 R22, P5, R28, R20, RZ ;  /* 0x000000141c167210 */ /* 0x001fe20007fbe0ff */
[----:B-1---5:R-:W-:Y:S01]  /*2d90*/  IMAD R21, R101, R14, RZ ;  /* 0x0000000e65157224 */ /* 0x022fe200078e02ff */
        /* <DEDUP_REMOVED lines=11> */
.L_x_57:
[----:B------:R-:W-:Y:S05]  /*2e50*/  BSYNC B1 ;  /* 0x0000000000017941 */ /* 0x000fea0003800000 */
.L_x_56:
[----:B0----5:R-:W-:Y:S01]  /*2e60*/  IMAD R22, R101, R14, RZ ;  /* 0x0000000e65167224 */ /* 0x021fe200078e02ff */
[----:B------:R-:W-:Y:S01]  /*2e70*/  ISETP.GT.AND P3, PT, R100, RZ, P2 ;  /* 0x000000ff6400720c */ /* 0x000fe20001764270 */
[----:B--2---:R-:W-:Y:S01]  /*2e80*/  IMAD.X R37, R89, 0x1, R19, P5 ;  /* 0x0000000159257824 */ /* 0x004fe200028e0613 */
[----:B------:R-:W-:Y:S01]  /*2e90*/  BSSY B1, `(.L_x_58) ;  /* 0x0000008000017945 */ /* 0x000fe20003800000 */
[----:B------:R-:W-:Y:S01]  /*2ea0*/  IMAD R39, R39, R13, R22 ;  /* 0x0000000d27277224 */ /* 0x000fe200078e0216 */
[----:B------:R-:W-:Y:S02]  /*2eb0*/  IADD3 R22, P6, R24, UR10, RZ ;  /* 0x0000000a18167c10 */ /* 0x000fe4000ffde0ff */
[----:B-1----:R-:W-:Y:S02]  /*2ec0*/  IADD3 R28, P5, R26, R4, RZ ;  /* 0x000000041a1c7210 */ /* 0x002fe40007fbe0ff */
[----:B------:R0:W-:Y:S01]  /*2ed0*/  @P1 STG.E desc[UR18][R36.64], R39 ;  /* 0x0000002724001986 */ /* 0x0001e2000c101912 */
[----:B------:R-:W-:-:S04]  /*2ee0*/  IADD3.X R23, R25, UR11, RZ, P6, !PT ;  /* 0x0000000b19177c10 */ /* 0x000fc8000b7fe4ff */
[----:B------:R-:W-:Y:S06]  /*2ef0*/  @!P3 BRA `(.L_x_59) ;  /* 0x000000000004b947 */ /* 0x000fec0003800000 */
[----:B------:R1:W5:Y:S02]  /*2f00*/  LDG.E.LTC128B R101, desc[UR18][R22.64] ;  /* 0x0000001216657981 */ /* 0x000364000c1e1920 */
.L_x_59:
[----:B------:R-:W-:Y:S05]  /*2f10*/  BSYNC B1 ;  /* 0x0000000000017941 */ /* 0x000fea0003800000 */
.L_x_58:
[----:B------:R-:W-:Y:S01]  /*2f20*/  ISETP.GT.AND P1, PT, R5, 0x21, PT ;  /* 0x000000210500780c */ /* 0x000fe20003f24270 */
[----:B------:R-:W-:Y:S01]  /*2f30*/  IMAD.X R29, R27, 0x1, R6, P5 ;  /* 0x000000011b1d7824 */ /* 0x000fe200028e0606 */
[----:B------:R-:W-:Y:S01]  /*2f40*/  BSSY B1, `(.L_x_60) ;  /* 0x000000a000017945 */ /* 0x000fe20003800000 */
[----:B-----5:R-:W-:Y:S01]  /*2f50*/  IMAD R21, R101, R14, RZ ;  /* 0x0000000e65157224 */ /* 0x020fe200078e02ff */
[----:B------:R-:W-:Y:S02]  /*2f60*/  ISETP.GT.AND P5, PT, R100, RZ, P1 ;  /* 0x000000ff6400720c */ /* 0x000fe40000fa4270 */
[----:B0-----:R-:W-:Y:S01]  /*2f70*/  IADD3 R36, P6, R34, R4, RZ ;  /* 0x0000000422247210 */ /* 0x001fe20007fde0ff */
[----:B------:R-:W-:-:S05]  /*2f80*/  IMAD R21, R40, R13, R21 ;  /* 0x0000000d28157224 */ /* 0x000fca00078e0215 */
[----:B------:R0:W-:Y:S01]  /*2f90*/  @P3 STG.E desc[UR18][R28.64], R21 ;  /* 0x000000151c003986 */ /* 0x0001e2000c101912 */
[----:B------:R-:W-:-:S04]  /*2fa0*/  IADD3 R30, P3, R32, UR10, RZ ;  /* 0x0000000a201e7c10 */ /* 0x000fc8000ff7e0ff */
[----:B------:R-:W-:Y:S01]  /*2fb0*/  IADD3.X R31, R33, UR11, RZ, P3, !PT ;  /* 0x0000000b211f7c10 */ /* 0x000fe20009ffe4ff */
[----:B------:R-:W-:Y:S08]  /*2fc0*/  @!P5 BRA `(.L_x_61) ;  /* 0x000000000004d947 */ /* 0x000ff00003800000 */
[----:B------:R2:W5:Y:S02]  /*2fd0*/  LDG.E.LTC128B R101, desc[UR18][R30.64] ;  /* 0x000000121e657981 */ /* 0x000564000c1e1920 */
.L_x_61:
[----:B------:R-:W-:Y:S05]  /*2fe0*/  BSYNC B1 ;  /* 0x0000000000017941 */ /* 0x000fea0003800000 */
.L_x_60:
[----:B-----5:R-:W-:Y:S01]  /*2ff0*/  IMAD R38, R101, R14, RZ ;  /* 0x0000000e65267224 */ /* 0x020fe200078e02ff */
[----:B------:R-:W-:Y:S01]  /*3000*/  ISETP.GT.AND P3, PT, R100, 0x8, P2 ;  /* 0x000000086400780c */ /* 0x000fe20001764270 */
[----:B------:R-:W-:Y:S01]  /*3010*/  IMAD.X R37, R35, 0x1, R6, P6 ;  /* 0x0000000123257824 */ /* 0x000fe200030e0606 */
[----:B----4-:R-:W-:Y:S01]  /*3020*/  IADD3 R24, P2, R24, UR8, RZ ;  /* 0x0000000818187c10 */ /* 0x010fe2000ff5e0ff */
[----:B------:R-:W-:Y:S01]  /*3030*/  IMAD R41, R41, R13, R38 ;  /* 0x0000000d29297224 */ /* 0x000fe200078e0226 */
[----:B------:R-:W-:Y:S02]  /*3040*/  BSSY B1, `(.L_x_62) ;  /* 0x0000005000017945 */ /* 0x000fe40003800000 */
[----:B------:R-:W-:Y:S02]  /*3050*/  IADD3.X R25, R25, UR9, RZ, P2, !PT ;  /* 0x0000000919197c10 */ /* 0x000fe400097fe4ff */
[----:B------:R4:W-:Y:S05]  /*3060*/  @P5 STG.E desc[UR18][R36.64], R41 ;  /* 0x0000002924005986 */ /* 0x0009ea000c101912 */
[----:B------:R-:W-:Y:S05]  /*3070*/  @!P3 BRA `(.L_x_63) ;  /* 0x000000000004b947 */ /* 0x000fea0003800000 */
[----:B------:R0:W5:Y:S02]  /*3080*/  LDG.E.LTC128B R101, desc[UR18][R24.64] ;  /* 0x0000001218657981 */ /* 0x000164000c1e1920 */
.L_x_63:
[----:B------:R-:W-:Y:S05]  /*3090*/  BSYNC B1 ;  /* 0x0000000000017941 */ /* 0x000fea0003800000 */
.L_x_62:
        /* <DEDUP_REMOVED lines=13> */
.L_x_65:
[----:B------:R-:W-:Y:S05]  /*3170*/  BSYNC B1 ;  /* 0x0000000000017941 */ /* 0x000fea0003800000 */
.L_x_64:
[----:B0----5:R-:W-:Y:S01]  /*3180*/  IMAD R24, R101, R14, RZ ;  /* 0x0000000e65187224 */ /* 0x021fe200078e02ff */
        /* <DEDUP_REMOVED lines=10> */
.L_x_67:
[----:B------:R-:W-:Y:S05]  /*3230*/  BSYNC B1 ;  /* 0x0000000000017941 */ /* 0x000fea0003800000 */
.L_x_66:
        /* <DEDUP_REMOVED lines=8> */
[----:B------:R-:W-:-:S04]  /*32c0*/  IADD3 R32, P3, R30, UR10, RZ ;  /* 0x0000000a1e207c10 */ /* 0x000fc8000ff7e0ff */
[----:B------:R-:W-:Y:S01]  /*32d0*/  IADD3.X R33, R31, UR11, RZ, P3, !PT ;  /* 0x0000000b1f217c10 */ /* 0x000fe20009ffe4ff */
[----:B------:R-:W-:Y:S08]  /*32e0*/  @!P5 BRA `(.L_x_69) ;  /* 0x000000000004d947 */ /* 0x000ff00003800000 */
[----:B------:R0:W5:Y:S02]  /*32f0*/  LDG.E.LTC128B R101, desc[UR18][R32.64] ;  /* 0x0000001220657981 */ /* 0x000164000c1e1920 */
.L_x_69:
[----:B------:R-:W-:Y:S05]  /*3300*/  BSYNC B1 ;  /* 0x0000000000017941 */ /* 0x000fea0003800000 */
.L_x_68:
[----:B0----5:R-:W-:Y:S01]  /*3310*/  IMAD R38, R101, R14, RZ ;  /* 0x0000000e65267224 */ /* 0x021fe200078e02ff */
[----:B------:R-:W-:Y:S01]  /*3320*/  ISETP.GT.AND P3, PT, R100, 0x8, P2 ;  /* 0x000000086400780c */ /* 0x000fe20001764270 */
[----:B------:R-:W-:Y:S01]  /*3330*/  IMAD.X R35, R37, 0x1, R6, P6 ;  /* 0x0000000125237824 */ /* 0x000fe200030e0606 */
[----:B-1----:R-:W-:Y:S01]  /*3340*/  IADD3 R22, P2, R22, UR8, RZ ;  /* 0x0000000816167c10 */ /* 0x002fe2000ff5e0ff */
[----:B------:R-:W-:Y:S01]  /*3350*/  IMAD R45, R45, R13, R38 ;  /* 0x0000000d2d2d7224 */ /* 0x000fe200078e0226 */
[----:B------:R-:W-:Y:S02]  /*3360*/  BSSY B1, `(.L_x_70) ;  /* 0x0000005000017945 */ /* 0x000fe40003800000 */
[----:B------:R-:W-:Y:S02]  /*3370*/  IADD3.X R23, R23, UR9, RZ, P2, !PT ;  /* 0x0000000917177c10 */ /* 0x000fe400097fe4ff */
[----:B------:R0:W-:Y:S05]  /*3380*/  @P5 STG.E desc[UR18][R34.64], R45 ;  /* 0x0000002d22005986 */ /* 0x0001ea000c101912 */
[----:B------:R-:W-:Y:S05]  /*3390*/  @!P3 BRA `(.L_x_71) ;  /* 0x000000000004b947 */ /* 0x000fea0003800000 */
[----:B------:R1:W5:Y:S02]  /*33a0*/  LDG.E.LTC128B R101, desc[UR18][R22.64] ;  /* 0x0000001216657981 */ /* 0x000364000c1e1920 */
.L_x_71:
[----:B------:R-:W-:Y:S05]  /*33b0*/  BSYNC B1 ;  /* 0x0000000000017941 */ /* 0x000fea0003800000 */
.L_x_70:
[----:B-1----:R-:W-:Y:S01]  /*33c0*/  IADD3 R22, P5, R28, R20, RZ ;  /* 0x000000141c167210 */ /* 0x002fe20007fbe0ff */
        /* <DEDUP_REMOVED lines=12> */
.L_x_73:
[----:B------:R-:W-:Y:S05]  /*3490*/  BSYNC B1 ;  /* 0x0000000000017941 */ /* 0x000fea0003800000 */
.L_x_72:
[----:B-1---5:R-:W-:Y:S01]  /*34a0*/  IMAD R22, R101, R14, RZ ;  /* 0x0000000e65167224 */ /* 0x022fe200078e02ff */
[----:B------:R-:W-:Y:S01]  /*34b0*/  ISETP.GT.AND P3, PT, R100, RZ, P2 ;  /* 0x000000ff6400720c */ /* 0x000fe20001764270 */
[----:B------:R-:W-:Y:S01]  /*34c0*/  IMAD.X R39, R37, 0x1, R19, P5 ;  /* 0x0000000125277824 */ /* 0x000fe200028e0613 */
[----:B------:R-:W-:Y:S01]  /*34d0*/  BSSY B1, `(.L_x_74) ;  /* 0x0000008000017945 */ /* 0x000fe20003800000 */
[----:B------:R-:W-:Y:S01]  /*34e0*/  IMAD R47, R47, R13, R22 ;  /* 0x0000000d2f2f7224 */ /* 0x000fe200078e0216 */
[----:B------:R-:W-:Y:S02]  /*34f0*/  IADD3 R22, P6, R24, UR10, RZ ;  /* 0x0000000a18167c10 */ /* 0x000fe4000ffde0ff */
[----:B0-----:R-:W-:Y:S02]  /*3500*/  IADD3 R28, P5, R26, R4, RZ ;  /* 0x000000041a1c7210 */ /* 0x001fe40007fbe0ff */
[----:B------:R0:W-:Y:S01]  /*3510*/  @P1 STG.E desc[UR18][R38.64], R47 ;  /* 0x0000002f26001986 */ /* 0x0001e2000c101912 */
[----:B------:R-:W-:-:S04]  /*3520*/  IADD3.X R23, R25, UR11, RZ, P6, !PT ;  /* 0x0000000b19177c10 */ /* 0x000fc8000b7fe4ff */
[----:B------:R-:W-:Y:S06]  /*3530*/  @!P3 BRA `(.L_x_75) ;  /* 0x000000000004b947 */ /* 0x000fec0003800000 */
[----:B------:R1:W5:Y:S02]  /*3540*/  LDG.E.LTC128B R101, desc[UR18][R22.64] ;  /* 0x0000001216657981 */ /* 0x000364000c1e1920 */
.L_x_75:
[----:B------:R-:W-:Y:S05]  /*3550*/  BSYNC B1 ;  /* 0x0000000000017941 */ /* 0x000fea0003800000 */
.L_x_74:
[----:B------:R-:W-:Y:S01]  /*3560*/  ISETP.GT.AND P1, PT, R5, 0x31, PT ;  /* 0x000000310500780c */ /* 0x000fe20003f24270 */
[----:B------:R-:W-:Y:S01]  /*3570*/  IMAD.X R29, R27, 0x1, R6, P5 ;  /* 0x000000011b1d7824 */ /* 0x000fe200028e0606 */
[----:B------:R-:W-:Y:S01]  /*3580*/  BSSY B1, `(.L_x_76) ;  /* 0x000000a000017945 */ /* 0x000fe20003800000 */
[----:B-----5:R-:W-:Y:S01]  /*3590*/  IMAD R21, R101, R14, RZ ;  /* 0x0000000e65157224 */ /* 0x020fe200078e02ff */
[----:B------:R-:W-:Y:S02]  /*35a0*/  ISETP.GT.AND P5, PT, R100, RZ, P1 ;  /* 0x000000ff6400720c */ /* 0x000fe40000fa4270 */
[----:B----4-:R-:W-:Y:S01]  /*35b0*/  IADD3 R36, P6, R34, R4, RZ ;  /* 0x0000000422247210 */ /* 0x010fe20007fde0ff */
[----:B------:R-:W-:-:S05]  /*35c0*/  IMAD R21, R48, R13, R21 ;  /* 0x0000000d30157224 */ /* 0x000fca00078e0215 */
[----:B------:R4:W-:Y:S01]  /*35d0*/  @P3 STG.E desc[UR18][R28.64], R21 ;  /* 0x000000151c003986 */ /* 0x0009e2000c101912 */
[----:B--2---:R-:W-:-:S04]  /*35e0*/  IADD3 R30, P3, R32, UR10, RZ ;  /* 0x0000000a201e7c10 */ /* 0x004fc8000ff7e0ff */
[----:B------:R-:W-:Y:S01]  /*35f0*/  IADD3.X R31, R33, UR11, RZ, P3, !PT ;  /* 0x0000000b211f7c10 */ /* 0x000fe20009ffe4ff */
[----:B------:R-:W-:Y:S08]  /*3600*/  @!P5 BRA `(.L_x_77) ;  /* 0x000000000004d947 */ /* 0x000ff00003800000 */
[----:B------:R2:W5:Y:S02]  /*3610*/  LDG.E.LTC128B R101, desc[UR18][R30.64] ;  /* 0x000000121e657981 */ /* 0x000564000c1e1920 */
.L_x_77:
[----:B------:R-:W-:Y:S05]  /*3620*/  BSYNC B1 ;  /* 0x0000000000017941 */ /* 0x000fea0003800000 */
.L_x_76:
[----:B0----5:R-:W-:Y:S01]  /*3630*/  IMAD R38, R101, R14, RZ ;  /* 0x0000000e65267224 */ /* 0x021fe200078e02ff */
        /* <DEDUP_REMOVED lines=9> */
.L_x_79:
[----:B------:R-:W-:Y:S05]  /*36d0*/  BSYNC B1 ;  /* 0x0000000000017941 */ /* 0x000fea0003800000 */
.L_x_78:
[----:B0-----:R-:W-:Y:S01]  /*36e0*/  IADD3 R24, P5, R26, R20, RZ ;  /* 0x000000141a187210 */ /* 0x001fe20007fbe0ff */
[----:B----45:R-:W-:Y:S01]  /*36f0*/  IMAD R21, R101, R14, RZ ;  /* 0x0000000e65157224 */ /* 0x030fe200078e02ff */
        /* <DEDUP_REMOVED lines=11> */
.L_x_81:
[----:B------:R-:W-:Y:S05]  /*37b0*/  BSYNC B1 ;  /* 0x0000000000017941 */ /* 0x000fea0003800000 */
.L_x_80:
[----:B0----5:R-:W-:Y:S01]  /*37c0*/  IMAD R24, R101, R14, RZ ;  /* 0x0000000e65187224 */ /* 0x021fe200078e02ff */
[----:B------:R-:W-:Y:S01]  /*37d0*/  ISETP.GT.AND P3, PT, R100, RZ, P2 ;  /* 0x000000ff6400720c */ /* 0x000fe20001764270 */
[----:B------:R-:W-:Y:S01]  /*37e0*/  IMAD.X R39, R35, 0x1, R19, P5 ;  /* 0x0000000123277824 */ /* 0x000fe200028e0613 */
[----:B------:R-:W-:Y:S01]  /*37f0*/  BSSY B1, `(.L_x_82) ;  /* 0x0000008000017945 */ /* 0x000fe20003800000 */
[----:B------:R-:W-:Y:S01]  /*3800*/  IMAD R51, R51, R13, R24 ;  /* 0x0000000d33337224 */ /* 0x000fe200078e0218 */
[----:B------:R-:W-:Y:S02]  /*3810*/  IADD3 R24, P6, R22, UR10, RZ ;  /* 0x0000000a16187c10 */ /* 0x000fe4000ffde0ff */
[----:B----4-:R-:W-:Y:S02]  /*3820*/  IADD3 R26, P5, R28, R4, RZ ;  /* 0x000000041c1a7210 */ /* 0x010fe40007fbe0ff */
[----:B------:R0:W-:Y:S01]  /*3830*/  @P1 STG.E desc[UR18][R38.64], R51 ;  /* 0x0000003326001986 */ /* 0x0001e2000c101912 */
[----:B------:R-:W-:-:S04]  /*3840*/  IADD3.X R25, R23, UR11, RZ, P6, !PT ;  /* 0x0000000b17197c10 */ /* 0x000fc8000b7fe4ff */
[----:B------:R-:W-:Y:S06]  /*3850*/  @!P3 BRA `(.L_x_83) ;  /* 0x000000000004b947 */ /* 0x000fec0003800000 */
[----:B------:R4:W5:Y:S02]  /*3860*/  LDG.E.LTC128B R101, desc[UR18][R24.64] ;  /* 0x0000001218657981 */ /* 0x000964000c1e1920 */
.L_x_83:
[----:B------:R-:W-:Y:S05]  /*3870*/  BSYNC B1 ;  /* 0x0000000000017941 */ /* 0x000fea0003800000 */
.L_x_82:
        /* <DEDUP_REMOVED lines=12> */
.L_x_85:
[----:B------:R-:W-:Y:S05]  /*3940*/  BSYNC B1 ;  /* 0x0000000000017941 */ /* 0x000fea0003800000 */
.L_x_84:
        /* <DEDUP_REMOVED lines=10> */
.L_x_87:
[----:B------:R-:W-:Y:S05]  /*39f0*/  BSYNC B1 ;  /* 0x0000000000017941 */ /* 0x000fea0003800000 */
.L_x_86:
        /* <DEDUP_REMOVED lines=13> */
.L_x_89:
[----:B------:R-:W-:Y:S05]  /*3ad0*/  BSYNC B1 ;  /* 0x0000000000017941 */ /* 0x000fea0003800000 */
.L_x_88:
        /* <DEDUP_REMOVED lines=11> */
.L_x_91:
[----:B------:R-:W-:Y:S05]  /*3b90*/  BSYNC B1 ;  /* 0x0000000000017941 */ /* 0x000fea0003800000 */
.L_x_90:
        /* <DEDUP_REMOVED lines=8> */
[----:B--2---:R-:W-:-:S04]  /*3c20*/  IADD3 R30, P3, R32, UR10, RZ ;  /* 0x0000000a201e7c10 */ /* 0x004fc8000ff7e0ff */
[----:B------:R-:W-:Y:S01]  /*3c30*/  IADD3.X R31, R33, UR11, RZ, P3, !PT ;  /* 0x0000000b211f7c10 */ /* 0x000fe20009ffe4ff */
[----:B------:R-:W-:Y:S08]  /*3c40*/  @!P5 BRA `(.L_x_93) ;  /* 0x000000000004d947 */ /* 0x000ff00003800000 */
[----:B------:R2:W5:Y:S02]  /*3c50*/  LDG.E.LTC128B R101, desc[UR18][R30.64] ;  /* 0x000000121e657981 */ /* 0x000564000c1e1920 */
.L_x_93:
[----:B------:R-:W-:Y:S05]  /*3c60*/  BSYNC B1 ;  /* 0x0000000000017941 */ /* 0x000fea0003800000 */
.L_x_92:
[----:B0----5:R-:W-:Y:S01]  /*3c70*/  IMAD R38, R101, R14, RZ ;  /* 0x0000000e65267224 */ /* 0x021fe200078e02ff */
        /* <DEDUP_REMOVED lines=9> */
.L_x_95:
[----:B------:R-:W-:Y:S05]  /*3d10*/  BSYNC B1 ;  /* 0x0000000000017941 */ /* 0x000fea0003800000 */
.L_x_94:
[----:B----4-:R-:W-:Y:S01]  /*3d20*/  IADD3 R24, P5, R26, R20, RZ ;  /* 0x000000141a187210 */ /* 0x010fe20007fbe0ff */
        /* <DEDUP_REMOVED lines=12> */
.L_x_97:
[----:B------:R-:W-:Y:S05]  /*3df0*/  BSYNC B1 ;  /* 0x0000000000017941 */ /* 0x000fea0003800000 */
.L_x_96:
[----:B----45:R-:W-:Y:S01]  /*3e00*/  IMAD R24, R101, R14, RZ ;  /* 0x0000000e65187224 */ /* 0x030fe200078e02ff */
        /* <DEDUP_REMOVED lines=10> */
.L_x_99:
[----:B------:R-:W-:Y:S05]  /*3eb0*/  BSYNC B1 ;  /* 0x0000000000017941 */ /* 0x000fea0003800000 */
.L_x_98:
        /* <DEDUP_REMOVED lines=12> */
.L_x_101:
[----:B------:R-:W-:Y:S05]  /*3f80*/  BSYNC B1 ;  /* 0x0000000000017941 */ /* 0x000fea0003800000 */
.L_x_100:
        /* <DEDUP_REMOVED lines=10> */
.L_x_103:
[----:B------:R-:W-:Y:S05]  /*4030*/  BSYNC B1 ;  /* 0x0000000000017941 */ /* 0x000fea0003800000 */
.L_x_102:
        /* <DEDUP_REMOVED lines=13> */
.L_x_105:
[----:B------:R-:W-:Y:S05]  /*4110*/  BSYNC B1 ;  /* 0x0000000000017941 */ /* 0x000fea0003800000 */
.L_x_104:
        /* <DEDUP_REMOVED lines=11> */
.L_x_107:
[----:B------:R-:W-:Y:S05]  /*41d0*/  BSYNC B1 ;  /* 0x0000000000017941 */ /* 0x000fea0003800000 */
.L_x_106:
        /* <DEDUP_REMOVED lines=12> */
.L_x_109:
[----:B------:R-:W-:Y:S05]  /*42a0*/  BSYNC B1 ;  /* 0x0000000000017941 */ /* 0x000fea0003800000 */
.L_x_108:
        /* <DEDUP_REMOVED lines=10> */
.L_x_111:
[----:B------:R-:W-:Y:S05]  /*4350*/  BSYNC B1 ;  /* 0x0000000000017941 */ /* 0x000fea0003800000 */
.L_x_110:
        /* <DEDUP_REMOVED lines=13> */
.L_x_113:
[----:B------:R-:W-:Y:S05]  /*4430*/  BSYNC B1 ;  /* 0x0000000000017941 */ /* 0x000fea0003800000 */
.L_x_112:
        /* <DEDUP_REMOVED lines=11> */
.L_x_115:
[----:B------:R-:W-:Y:S05]  /*44f0*/  BSYNC B1 ;  /* 0x0000000000017941 */ /* 0x000fea0003800000 */
.L_x_114:
        /* <DEDUP_REMOVED lines=12> */
.L_x_117:
[----:B------:R-:W-:Y:S05]  /*45c0*/  BSYNC B1 ;  /* 0x0000000000017941 */ /* 0x000fea0003800000 */
.L_x_116:
        /* <DEDUP_REMOVED lines=10> */
.L_x_119:
[----:B------:R-:W-:Y:S05]  /*4670*/  BSYNC B1 ;  /* 0x0000000000017941 */ /* 0x000fea0003800000 */
.L_x_118:
        /* <DEDUP_REMOVED lines=13> */
.L_x_121:
[----:B------:R-:W-:Y:S05]  /*4750*/  BSYNC B1 ;  /* 0x0000000000017941 */ /* 0x000fea0003800000 */
.L_x_120:
        /* <DEDUP_REMOVED lines=11> */
.L_x_123:
[----:B------:R-:W-:Y:S05]  /*4810*/  BSYNC B1 ;  /* 0x0000000000017941 */ /* 0x000fea0003800000 */
.L_x_122:
        /* <DEDUP_REMOVED lines=12> */
.L_x_125:
[----:B------:R-:W-:Y:S05]  /*48e0*/  BSYNC B1 ;  /* 0x0000000000017941 */ /* 0x000fea0003800000 */
.L_x_124:
        /* <DEDUP_REMOVED lines=10> */
.L_x_127:
[----:B------:R-:W-:Y:S05]  /*4990*/  BSYNC B1 ;  /* 0x0000000000017941 */ /* 0x000fea0003800000 */
.L_x_126:
        /* <DEDUP_REMOVED lines=13> */
.L_x_129:
[----:B------:R-:W-:Y:S05]  /*4a70*/  BSYNC B1 ;  /* 0x0000000000017941 */ /* 0x000fea0003800000 */
.L_x_128:
        /* <DEDUP_REMOVED lines=11> */
.L_x_131:
[----:B------:R-:W-:Y:S05]  /*4b30*/  BSYNC B1 ;  /* 0x0000000000017941 */ /* 0x000fea0003800000 */
.L_x_130:
        /* <DEDUP_REMOVED lines=12> */
.L_x_133:
[----:B------:R-:W-:Y:S05]  /*4c00*/  BSYNC B1 ;  /* 0x0000000000017941 */ /* 0x000fea0003800000 */
.L_x_132:
        /* <DEDUP_REMOVED lines=10> */
.L_x_135:
[----:B------:R-:W-:Y:S05]  /*4cb0*/  BSYNC B1 ;  /* 0x0000000000017941 */ /* 0x000fea0003800000 */
.L_x_134:
        /* <DEDUP_REMOVED lines=13> */
.L_x_137:
[----:B------:R-:W-:Y:S05]  /*4d90*/  BSYNC B1 ;  /* 0x0000000000017941 */ /* 0x000fea0003800000 */
.L_x_136:
        /* <DEDUP_REMOVED lines=11> */
.L_x_139:
[----:B------:R-:W-:Y:S05]  /*4e50*/  BSYNC B1 ;  /* 0x0000000000017941 */ /* 0x000fea0003800000 */
.L_x_138:
[----:B------:R-:W-:Y:S01]  /*4e60*/  ISETP.GT.AND P2, PT, R5, 0x71, PT ;  /* 0x000000710500780c */ /* 0x000fe20003f44270 */
[----:B-----5:R-:W-:Y:S01]  /*4e70*/  IMAD R21, R101, R14, RZ ;  /* 0x0000000e65157224 */ /* 0x020fe200078e02ff */
[----:B------:R-:W-:Y:S01]  /*4e80*/  BSSY B1, `(.L_x_140) ;  /* 0x000000a000017945 */ /* 0x000fe20003800000 */
[----:B------:R-:W-:Y:S01]  /*4e90*/  IMAD.X R29, R27, 0x1, R6, P5 ;  /* 0x000000011b1d7824 */ /* 0x000fe200028e0606 */
[----:B------:R-:W-:Y:S01]  /*4ea0*/  ISETP.GT.AND P1, PT, R100, RZ, P2 ;  /* 0x000000ff6400720c */ /* 0x000fe20001724270 */
[----:B------:R-:W-:Y:S01]  /*4eb0*/  IMAD R21, R80, R13, R21 ;  /* 0x0000000d50157224 */ /* 0x000fe200078e0215 */
[----:B------:R-:W-:-:S04]  /*4ec0*/  IADD3 R36, P5, R34, R4, RZ ;  /* 0x0000000422247210 */ /* 0x000fc80007fbe0ff */
[----:B------:R0:W-:Y:S01]  /*4ed0*/  @P6 STG.E desc[UR18][R28.64], R21 ;  /* 0x000000151c006986 */ /* 0x0001e2000c101912 */
[----:B--2---:R-:W-:-:S04]  /*4ee0*/  IADD3 R30, P6, R32, UR10, RZ ;  /* 0x0000000a201e7c10 */ /* 0x004fc8000ffde0ff */
[----:B------:R-:W-:Y:S02]  /*4ef0*/  IADD3.X R31, R33, UR11, RZ, P6, !PT ;  /* 0x0000000b211f7c10 */ /* 0x000fe4000b7fe4ff */
[----:B------:R-:W-:Y:S07]  /*4f00*/  @!P1 BRA `(.L_x_141) ;  /* 0x0000000000049947 */ /* 0x000fee0003800000 */
[----:B------:R2:W5:Y:S02]  /*4f10*/  LDG.E.LTC128B R101, desc[UR18][R30.64] ;  /* 0x000000121e657981 */ /* 0x000564000c1e1920 */
.L_x_141:
[----:B------:R-:W-:Y:S05]  /*4f20*/  BSYNC B1 ;  /* 0x0000000000017941 */ /* 0x000fea0003800000 */
.L_x_140:
        /* <DEDUP_REMOVED lines=10> */
.L_x_143:
[----:B------:R-:W-:Y:S05]  /*4fd0*/  BSYNC B1 ;  /* 0x0000000000017941 */ /* 0x000fea0003800000 */
.L_x_142:
        /* <DEDUP_REMOVED lines=13> */
.L_x_145:
[----:B------:R-:W-:Y:S05]  /*50b0*/  BSYNC B1 ;  /* 0x0000000000017941 */ /* 0x000fea0003800000 */
.L_x_144:
[----:B----45:R-:W-:Y:S01]  /*50c0*/  IMAD R24, R101, R14, RZ ;  /* 0x0000000e65187224 */ /* 0x030fe200078e02ff */
[----:B------:R-:W-:Y:S01]  /*50d0*/  ISETP.GT.AND P6, PT, R100, RZ, P1 ;  /* 0x000000ff6400720c */ /* 0x000fe20000fc4270 */
[----:B------:R-:W-:Y:S01]  /*50e0*/  IMAD.X R39, R35, 0x1, R19, P5 ;  /* 0x0000000123277824 */ /* 0x000fe200028e0613 */
[----:B------:R-:W-:Y:S01]  /*50f0*/  BSSY B1, `(.L_x_146) ;  /* 0x0000008000017945 */ /* 0x000fe20003800000 */
[----:B------:R-:W-:Y:S01]  /*5100*/  IMAD R83, R83, R13, R24 ;  /* 0x0000000d53537224 */ /* 0x000fe200078e0218 */
[----:B0-----:R-:W-:-:S04]  /*5110*/  IADD3 R26, P3, R28, R4, RZ ;  /* 0x000000041c1a7210 */ /* 0x001fc80007f7e0ff */
[----:B------:R0:W-:Y:S05]  /*5120*/  @P2 STG.E desc[UR18][R38.64], R83 ;  /* 0x0000005326002986 */ /* 0x0001ea000c101912 */
[----:B------:R-:W-:Y:S05]  /*5130*/  @!P6 BRA `(.L_x_147) ;  /* 0x00000000000ce947 */ /* 0x000fea0003800000 */
[----:B------:R-:W-:-:S04]  /*5140*/  IADD3 R24, P2, R22, UR10, RZ ;  /* 0x0000000a16187c10 */ /* 0x000fc8000ff5e0ff */
[----:B------:R-:W-:-:S05]  /*5150*/  IADD3.X R25, R23, UR11, RZ, P2, !PT ;  /* 0x0000000b17197c10 */ /* 0x000fca00097fe4ff */
[----:B------:R4:W5:Y:S04]  /*5160*/  LDG.E.LTC128B R101, desc[UR18][R24.64] ;  /* 0x0000001218657981 */ /* 0x000968000c1e1920 */
.L_x_147:
[----:B------:R-:W-:Y:S05]  /*5170*/  BSYNC B1 ;  /* 0x0000000000017941 */ /* 0x000fea0003800000 */
.L_x_146:
[----:B------:R-:W-:Y:S01]  /*5180*/  ISETP.GT.AND P2, PT, R5, 0x79, PT ;  /* 0x000000790500780c */ /* 0x000fe20003f44270 */
[----:B-----5:R-:W-:Y:S01]  /*5190*/  IMAD R21, R101, R14, RZ ;  /* 0x0000000e65157224 */ /* 0x020fe200078e02ff */
[----:B------:R-:W-:Y:S01]  /*51a0*/  BSSY B1, `(.L_x_148) ;  /* 0x000000a000017945 */ /* 0x000fe20003800000 */
[----:B------:R-:W-:Y:S01]  /*51b0*/  IMAD.X R27, R29, 0x1, R6, P3 ;  /* 0x000000011d1b7824 */ /* 0x000fe200018e0606 */
[----:B------:R-:W-:Y:S01]  /*51c0*/  ISETP.GT.AND P5, PT, R100, RZ, P2 ;  /* 0x000000ff6400720c */ /* 0x000fe200017a4270 */
[----:B------:R-:W-:Y:S01]  /*51d0*/  IMAD R21, R84, R13, R21 ;  /* 0x0000000d54157224 */ /* 0x000fe200078e0215 */
[----:B----4-:R-:W-:-:S04]  /*51e0*/  IADD3 R24, P3, R36, R4, RZ ;  /* 0x0000000424187210 */ /* 0x010fc80007f7e0ff */
[----:B------:R4:W-:Y:S01]  /*51f0*/  @P6 STG.E desc[UR18][R26.64], R21 ;  /* 0x000000151a006986 */ /* 0x0009e2000c101912 */
[----:B------:R-:W-:-:S04]  /*5200*/  IADD3 R4, P6, R30, UR10, RZ ;  /* 0x0000000a1e047c10 */ /* 0x000fc8000ffde0ff */
[----:B------:R-:W-:Y:S02]  /*5210*/  IADD3.X R5, R31, UR11, RZ, P6, !PT ;  /* 0x0000000b1f057c10 */ /* 0x000fe4000b7fe4ff */
[----:B------:R-:W-:Y:S07]  /*5220*/  @!P5 BRA `(.L_x_149) ;  /* 0x000000000004d947 */ /* 0x000fee0003800000 */
[----:B------:R0:W5:Y:S02]  /*5230*/  LDG.E.LTC128B R101, desc[UR18][R4.64] ;  /* 0x0000001204657981 */ /* 0x000164000c1e1920 */
.L_x_149:
[----:B------:R-:W-:Y:S05]  /*5240*/  BSYNC B1 ;  /* 0x0000000000017941 */ /* 0x000fea0003800000 */
.L_x_148:
[----:B0----5:R-:W-:Y:S01]  /*5250*/  IMAD R4, R101, R14, RZ ;  /* 0x0000000e65047224 */ /* 0x021fe200078e02ff */
[----:B------:R-:W-:Y:S01]  /*5260*/  ISETP.GT.AND P1, PT, R100, 0x8, P1 ;  /* 0x000000086400780c */ /* 0x000fe20000f24270 */
        /* <DEDUP_REMOVED lines=9> */
.L_x_151:
[----:B------:R-:W-:Y:S05]  /*5300*/  BSYNC B1 ;  /* 0x0000000000017941 */ /* 0x000fea0003800000 */
.L_x_150:
[----:B------:R-:W-:Y:S01]  /*5310*/  ISETP.GT.AND P2, PT, R100, 0x8, P2 ;  /* 0x000000086400780c */ /* 0x000fe20001744270 */
[----:B----45:R-:W-:Y:S01]  /*5320*/  IMAD R4, R101, R14, RZ ;  /* 0x0000000e65047224 */ /* 0x030fe200078e02ff */
[----:B------:R-:W-:Y:S01]  /*5330*/  BSSY B1, `(.L_x_152) ;  /* 0x0000008000017945 */ /* 0x000fe20003800000 */
[----:B------:R-:W-:Y:S02]  /*5340*/  IMAD.X R27, R29, 0x1, R19, P6 ;  /* 0x000000011d1b7824 */ /* 0x000fe400030e0613 */
[----:B------:R-:W-:-:S05]  /*5350*/  IMAD R21, R86, R13, R4 ;  /* 0x0000000d56157224 */ /* 0x000fca00078e0204 */
[----:B------:R4:W-:Y:S01]  /*5360*/  @P1 STG.E desc[UR18][R26.64], R21 ;  /* 0x000000151a001986 */ /* 0x0009e2000c101912 */
[----:B------:R-:W-:-:S04]  /*5370*/  IADD3 R4, P1, R30, UR8, RZ ;  /* 0x000000081e047c10 */ /* 0x000fc8000ff3e0ff */
[----:B------:R-:W-:Y:S01]  /*5380*/  IADD3.X R5, R31, UR9, RZ, P1, !PT ;  /* 0x000000091f057c10 */ /* 0x000fe20008ffe4ff */
[----:B------:R-:W-:Y:S08]  /*5390*/  @!P2 BRA `(.L_x_153) ;  /* 0x000000000004a947 */ /* 0x000ff00003800000 */
[----:B------:R0:W5:Y:S02]  /*53a0*/  LDG.E.LTC128B R101, desc[UR18][R4.64] ;  /* 0x0000001204657981 */ /* 0x000164000c1e1920 */
.L_x_153:
[----:B------:R-:W-:Y:S05]  /*53b0*/  BSYNC B1 ;  /* 0x0000000000017941 */ /* 0x000fea0003800000 */
.L_x_152:
[----:B------:R-:W-:Y:S05]  /*53c0*/  @!P2 BRA `(.L_x_154) ;  /* 0x000000140094a947 */ /* 0x000fea0003800000 */
[----:B------:R-:W-:Y:S01]  /*53d0*/  IADD3 R20, P1, R36, R20, RZ ;  /* 0x0000001424147210 */ /* 0x000fe20007f3e0ff */
[----:B0----5:R-:W-:-:S04]  /*53e0*/  IMAD R4, R101, R14, RZ ;  /* 0x0000000e65047224 */ /* 0x021fc800078e02ff */
[----:B----4-:R-:W-:Y:S02]  /*53f0*/  IMAD.X R21, R37, 0x1, R19, P1 ;  /* 0x0000000125157824 */ /* 0x010fe400008e0613 */
[----:B------:R-:W-:-:S05]  /*5400*/  IMAD R87, R87, R13, R4 ;  /* 0x0000000d57577224 */ /* 0x000fca00078e0204 */
[----:B------:R0:W-:Y:S01]  /*5410*/  STG.E desc[UR18][R20.64], R87 ;  /* 0x0000005714007986 */ /* 0x0001e2000c101912 */
[----:B------:R-:W-:Y:S05]  /*5420*/  BRA `(.L_x_154) ;  /* 0x00000014007c7947 */ /* 0x000fea0003800000 */
.L_x_31:
[----:B------:R-:W-:Y:S01]  /*5430*/  ISETP.GT.AND P3, PT, R5, 0x1, PT ;  /* 0x000000010500780c */ /* 0x000fe20003f64270 */
[----:B------:R-:W-:Y:S01]  /*5440*/  ULDC.64 UR8, c[0x0][0x6c0] ;  /* 0x0001b00000087ab9 */ /* 0x000fe20000000a00 */
[-C--:B--2---:R-:W-:Y:S01]  /*5450*/  IMAD R19, R24, R13.reuse, RZ ;  /* 0x0000000d18137224 */ /* 0x084fe200078e02ff */
[----:B------:R-:W-:Y:S01]  /*5460*/  LEA R22, P6, R102, UR8, 0x2 ;  /* 0x0000000866167c11 */ /* 0x000fe2000f8c10ff */
[-C--:B------:R-:W-:Y:S01]  /*5470*/  IMAD R21, R25, R13.reuse, RZ ;  /* 0x0000000d19157224 */ /* 0x080fe200078e02ff */
[----:B------:R-:W-:Y:S01]  /*5480*/  ISETP.GT.AND P1, PT, R100, RZ, P3 ;  /* 0x000000ff6400720c */ /* 0x000fe20001f24270 */
[----:B------:R-:W-:Y:S01]  /*5490*/  IMAD.SHL.U32 R6, R106, 0x20, RZ ;  /* 0x000000206a067824 */ /* 0x000fe200078e00ff */
[----:B------:R-:W-:Y:S01]  /*54a0*/  LEA.HI.X R23, R102, UR9, R91, 0x2, P6 ;  /* 0x0000000966177c11 */ /* 0x000fe2000b0f145b */
[-C--:B------:R-:W-:Y:S01]  /*54b0*/  IMAD R91, R26, R13.reuse, RZ ;  /* 0x0000000d1a5b7224 */ /* 0x080fe200078e02ff */
[----:B------:R-:W-:Y:S01]  /*54c0*/  LEA R88, P6, R106, R22, 0x2 ;  /* 0x000000166a587211 */ /* 0x000fe200078c10ff */
[----:B------:R-:W-:Y:S01]  /*54d0*/  IMAD R93, R27, R13, RZ ;  /* 0x0000000d1b5d7224 */ /* 0x000fe200078e02ff */
[----:B------:R-:W-:Y:S01]  /*54e0*/  ISETP.GT.AND P2, PT, R100, 0x8, P2 ;  /* 0x000000086400780c */ /* 0x000fe20001744270 */
[----:B------:R-:W-:Y:S01]  /*54f0*/  @P5 STG.E desc[UR18][R22.64], R19 ;  /* 0x0000001316005986 */ /* 0x000fe2000c101912 */
[--C-:B------:R-:W-:Y:S01]  /*5500*/  LEA.HI.X R89, R106, R23, R107.reuse, 0x2, P6 ;  /* 0x000000176a597211 */ /* 0x100fe200030f146b */
[-C--:B------:R-:W-:Y:S01]  /*5510*/  IMAD R33, R33, R13.reuse, RZ ;  /* 0x0000000d21217224 */ /* 0x080fe200078e02ff */
[----:B------:R-:W-:Y:S01]  /*5520*/  ISETP.GT.AND P3, PT, R100, 0x8, P3 ;  /* 0x000000086400780c */ /* 0x000fe20001f64270 */
[-C--:B------:R-:W-:Y:S01]  /*5530*/  IMAD R35, R35, R13.reuse, RZ ;  /* 0x0000000d23237224 */ /* 0x080fe200078e02ff */
[----:B------:R-:W-:Y:S01]  /*5540*/  SHF.L.U64.HI R4, R106, 0x5, R107 ;  /* 0x000000056a047819 */ /* 0x000fe2000001026b */
[----:B------:R0:W-:Y:S01]  /*5550*/  @P1 STG.E desc[UR18][R88.64], R21 ;  /* 0x0000001558001986 */ /* 0x0001e2000c101912 */
[----:B------:R-:W-:Y:S01]  /*5560*/  ISETP.GT.AND P1, PT, R5, 0x8, PT ;  /* 0x000000080500780c */ /* 0x000fe20003f24270 */
[-C--:B------:R-:W-:Y:S01]  /*5570*/  IMAD R37, R37, R13.reuse, RZ ;  /* 0x0000000d25257224 */ /* 0x080fe200078e02ff */
[-C--:B------:R-:W-:Y:S01]  /*5580*/  IADD3 R24, P5, R22, R6.reuse, RZ ;  /* 0x0000000616187210 */ /* 0x080fe20007fbe0ff */
[-C--:B------:R-:W-:Y:S01]  /*5590*/  IMAD R39, R39, R13.reuse, RZ ;  /* 0x0000000d27277224 */ /* 0x080fe200078e02ff */
[----:B------:R-:W-:Y:S01]  /*55a0*/  ISETP.GT.AND P6, PT, R100, RZ, P1 ;  /* 0x000000ff6400720c */ /* 0x000fe20000fc4270 */
[----:B------:R1:W-:Y:S01]  /*55b0*/  @P2 STG.E desc[UR18][R22.64+0x20], R91 ;  /* 0x0000205b16002986 */ /* 0x0003e2000c101912 */
[----:B------:R-:W-:Y:S01]  /*55c0*/  ISETP.GT.AND P2, PT, R5, 0x9, PT ;  /* 0x000000090500780c */ /* 0x000fe20003f44270 */
[--C-:B------:R-:W-:Y:S01]  /*55d0*/  IMAD.X R25, R23, 0x1, R4.reuse, P5 ;  /* 0x0000000117197824 */ /* 0x100fe200028e0604 */
[----:B------:R-:W-:Y:S01]  /*55e0*/  IADD3 R26, P5, R88, R6, RZ ;  /* 0x00000006581a7210 */ /* 0x000fe20007fbe0ff */
[----:B------:R2:W-:Y:S01]  /*55f0*/  @P3 STG.E desc[UR18][R88.64+0x20], R93 ;  /* 0x0000205d58003986 */ /* 0x0005e2000c101912 */
[----:B------:R-:W-:Y:S01]  /*5600*/  ISETP.GT.AND P3, PT, R100, RZ, P2 ;  /* 0x000000ff6400720c */ /* 0x000fe20001764270 */
[-C--:B0-----:R-:W-:Y:S01]  /*5610*/  IMAD R21, R28, R13.reuse, RZ ;  /* 0x0000000d1c157224 */ /* 0x081fe200078e02ff */
[C---:B------:R-:W-:Y:S01]  /*5620*/  ISETP.GT.AND P1, PT, R100.reuse, 0x8, P1 ;  /* 0x000000086400780c */ /* 0x040fe20000f24270 */
[----:B------:R-:W-:Y:S01]  /*5630*/  IMAD.X R27, R89, 0x1, R4, P5 ;  /* 0x00000001591b7824 */ /* 0x000fe200028e0604 */
[----:B------:R-:W-:Y:S01]  /*5640*/  ISETP.GT.AND P2, PT, R100, 0x8, P2 ;  /* 0x000000086400780c */ /* 0x000fe20001744270 */
[----:B------:R-:W-:-:S02]  /*5650*/  IMAD R41, R41, R13, RZ ;  /* 0x0000000d29297224 */ /* 0x000fc400078e02ff */
[----:B------:R0:W-:Y:S01]  /*5660*/  @P6 STG.E desc[UR18][R24.64], R21 ;  /* 0x0000001518006986 */ /* 0x0001e2000c101912 */
[----:B------:R-:W-:Y:S01]  /*5670*/  IADD3 R20, P6, R6, 0x20, RZ ;  /* 0x0000002006147810 */ /* 0x000fe20007fde0ff */
[-C--:B-1----:R-:W-:Y:S02]  /*5680*/  IMAD R91, R29, R13.reuse, RZ ;  /* 0x0000000d1d5b7224 */ /* 0x082fe400078e02ff */
[-C--:B--2---:R-:W-:Y:S01]  /*5690*/  IMAD R93, R31, R13.reuse, RZ ;  /* 0x0000000d1f5d7224 */ /* 0x084fe200078e02ff */
[-C--:B------:R-:W-:Y:S01]  /*56a0*/  IADD3 R22, P5, R22, R20.reuse, RZ ;  /* 0x0000001416167210 */ /* 0x080fe20007fbe0ff */
[----:B------:R-:W-:Y:S01]  /*56b0*/  IMAD.X R19, RZ, RZ, R4, P6 ;  /* 0x000000ffff137224 */ /* 0x000fe200030e0604 */
[----:B------:R1:W-:Y:S01]  /*56c0*/  @P3 STG.E desc[UR18][R26.64], R91 ;  /* 0x0000005b1a003986 */ /* 0x0003e2000c101912 */
[----:B------:R-:W-:Y:S01]  /*56d0*/  ISETP.GT.AND P3, PT, R5, 0x10, PT ;  /* 0x000000100500780c */ /* 0x000fe20003f64270 */
[-C--:B------:R-:W-:Y:S02]  /*56e0*/  IMAD R43, R43, R13.reuse, RZ ;  /* 0x0000000d2b2b7224 */ /* 0x080fe400078e02ff */
[----:B------:R-:W-:Y:S01]  /*56f0*/  IMAD.X R23, R23, 0x1, R19, P5 ;  /* 0x0000000117177824 */ /* 0x000fe200028e0613 */
[----:B------:R-:W-:Y:S01]  /*5700*/  IADD3 R28, P5, R88, R20, RZ ;  /* 0x00000014581c7210 */ /* 0x000fe20007fbe0ff */
[-C--:B0-----:R-:W-:Y:S01]  /*5710*/  IMAD R21, R30, R13.reuse, RZ ;  /* 0x0000000d1e157224 */ /* 0x081fe200078e02ff */
[----:B------:R-:W-:Y:S01]  /*5720*/  IADD3 R30, P6, R24, R6, RZ ;  /* 0x00000006181e7210 */ /* 0x000fe20007fde0ff */
[----:B------:R-:W-:-:S02]  /*5730*/  IMAD R45, R45, R13, RZ ;  /* 0x0000000d2d2d7224 */ /* 0x000fc400078e02ff */
[----:B------:R-:W-:Y:S01]  /*5740*/  IMAD.X R29, R89, 0x1, R19, P5 ;  /* 0x00000001591d7824 */ /* 0x000fe200028e0613 */
[----:B------:R-:W-:Y:S01]  /*5750*/  ISETP.GT.AND P5, PT, R100, RZ, P3 ;  /* 0x000000ff6400720c */ /* 0x000fe20001fa4270 */
[----:B------:R0:W-:Y:S01]  /*5760*/  @P1 STG.E desc[UR18][R22.64], R21 ;  /* 0x0000001516001986 */ /* 0x0001e2000c101912 */
[----:B------:R-:W-:Y:S01]  /*5770*/  ISETP.GT.AND P1, PT, R5, 0x11, PT ;  /* 0x000000110500780c */ /* 0x000fe20003f24270 */
[--C-:B------:R-:W-:Y:S01]  /*5780*/  IMAD.X R31, R25, 0x1, R4.reuse, P6 ;  /* 0x00000001191f7824 */ /* 0x100fe200030e0604 */
[----:B------:R-:W-:Y:S01]  /*5790*/  IADD3 R88, P6, R26, R6, RZ ;  /* 0x000000061a587210 */ /* 0x000fe20007fde0ff */
[----:B------:R2:W-:Y:S01]  /*57a0*/  @P2 STG.E desc[UR18][R28.64], R93 ;  /* 0x0000005d1c002986 */ /* 0x0005e2000c101912 */
[----:B------:R-:W-:Y:S01]  /*57b0*/  ISETP.GT.AND P2, PT, R100, RZ, P1 ;  /* 0x000000ff6400720c */ /* 0x000fe20000f44270 */
[-C--:B-1----:R-:W-:Y:S01]  /*57c0*/  IMAD R91, R32, R13.reuse, RZ ;  /* 0x0000000d205b7224 */ /* 0x082fe200078e02ff */
[C---:B------:R-:W-:Y:S01]  /*57d0*/  ISETP.GT.AND P3, PT, R100.reuse, 0x8, P3 ;  /* 0x000000086400780c */ /* 0x040fe20001f64270 */
[----:B------:R-:W-:Y:S01]  /*57e0*/  IMAD.X R89, R27, 0x1, R4, P6 ;  /* 0x000000011b597824 */ /* 0x000fe200030e0604 */
[----:B------:R-:W-:Y:S01]  /*57f0*/  ISETP.GT.AND P1, PT, R100, 0x8, P1 ;  /* 0x000000086400780c */ /* 0x000fe20000f24270 */
[----:B------:R-:W-:-:S02]  /*5800*/  IMAD R47, R47, R13, RZ ;  /* 0x0000000d2f2f7224 */ /* 0x000fc400078e02ff */
[----:B------:R-:W-:Y:S01]  /*5810*/  @P5 STG.E desc[UR18][R30.64], R91 ;  /* 0x0000005b1e005986 */ /* 0x000fe2000c101912 */
[-C--:B0-----:R-:W-:Y:S01]  /*5820*/  IADD3 R22, P5, R24, R20.reuse, RZ ;  /* 0x0000001418167210 */ /* 0x081fe20007fbe0ff */
[-C--:B------:R-:W-:Y:S02]  /*5830*/  IMAD R21, R34, R13.reuse, RZ ;  /* 0x0000000d22157224 */ /* 0x080fe400078e02ff */
[-C--:B------:R-:W-:Y:S02]  /*5840*/  IMAD R49, R49, R13.reuse, RZ ;  /* 0x0000000d31317224 */ /* 0x080fe400078e02ff */
[--C-:B------:R-:W-:Y:S01]  /*5850*/  IMAD.X R23, R25, 0x1, R19.reuse, P5 ;  /* 0x0000000119177824 */ /* 0x100fe200028e0613 */
[----:B------:R-:W-:Y:S01]  /*5860*/  IADD3 R24, P5, R26, R20, RZ ;  /* 0x000000141a187210 */ /* 0x000fe20007fbe0ff */
[----:B------:R0:W-:Y:S01]  /*5870*/  @P2 STG.E desc[UR18][R88.64], R33 ;  /* 0x0000002158002986 */ /* 0x0001e2000c101912 */
[----:B------:R-:W-:Y:S01]  /*5880*/  ISETP.GT.AND P2, PT, R5, 0x18, PT ;  /* 0x000000180500780c */ /* 0x000fe20003f44270 */
[-C--:B------:R-:W-:Y:S01]  /*5890*/  IMAD R51, R51, R13.reuse, RZ ;  /* 0x0000000d33337224 */ /* 0x080fe200078e02ff */
[-C--:B------:R-:W-:Y:S01]  /*58a0*/  IADD3 R26, P6, R30, R6.reuse, RZ ;  /* 0x000000061e1a7210 */ /* 0x080fe20007fde0ff */
[----:B------:R-:W-:Y:S01]  /*58b0*/  IMAD.X R25, R27, 0x1, R19, P5 ;  /* 0x000000011b197824 */ /* 0x000fe200028e0613 */
[----:B------:R-:W-:Y:S01]  /*58c0*/  ISETP.GT.AND P5, PT, R100, RZ, P2 ;  /* 0x000000ff6400720c */ /* 0x000fe200017a4270 */
[----:B------:R1:W-:Y:S01]  /*58d0*/  @P3 STG.E desc[UR18][R22.64], R21 ;  /* 0x0000001516003986 */ /* 0x0003e2000c101912 */
[----:B------:R-:W-:Y:S01]  /*58e0*/  ISETP.GT.AND P3, PT, R5, 0x19, PT ;  /* 0x000000190500780c */ /* 0x000fe20003f64270 */
[--C-:B------:R-:W-:Y:S01]  /*58f0*/  IMAD.X R27, R31, 0x1, R4.reuse, P6 ;  /* 0x000000011f1b7824 */ /* 0x100fe200030e0604 */
[----:B--2---:R-:W-:Y:S01]  /*5900*/  IADD3 R28, P6, R88, R6, RZ ;  /* 0x00000006581c7210 */ /* 0x004fe20007fde0ff */
        /* <DEDUP_REMOVED lines=8> */
[----:B-1----:R-:W-:Y:S01]  /*5990*/  IADD3 R22, P5, R30, R20, RZ ;  /* 0x000000141e167210 */ /* 0x002fe20007fbe0ff */
[-C--:B------:R-:W-:Y:S01]  /*59a0*/  IMAD R21, R38, R13.reuse, RZ ;  /* 0x0000000d26157224 */ /* 0x080fe200078e02ff */
[----:B------:R-:W-:Y:S01]  /*59b0*/  IADD3 R30, P6, R26, R6, RZ ;  /* 0x000000061a1e7210 */ /* 0x000fe20007fde0ff */
[-C--:B--2---:R-:W-:Y:S02]  /*59c0*/  IMAD R35, R40, R13.reuse, RZ ;  /* 0x0000000d28237224 */ /* 0x084fe400078e02ff */
[--C-:B------:R-:W-:Y:S01]  /*59d0*/  IMAD.X R23, R31, 0x1, R19.reuse, P5 ;  /* 0x000000011f177824 */ /* 0x100fe200028e0613 */
[----:B------:R-:W-:Y:S01]  /*59e0*/  IADD3 R24, P5, R88, R20, RZ ;  /* 0x0000001458187210 */ /* 0x000fe20007fbe0ff */
[----:B------:R-:W-:Y:S01]  /*59f0*/  @P1 STG.E desc[UR18][R28.64], R37 ;  /* 0x000000251c001986 */ /* 0x000fe2000c101912 */
[----:B------:R-:W-:Y:S01]  /*5a00*/  ISETP.GT.AND P1, PT, R5, 0x20, PT ;  /* 0x000000200500780c */ /* 0x000fe20003f24270 */
[--C-:B------:R-:W-:Y:S01]  /*5a10*/  IMAD.X R31, R27, 0x1, R4.reuse, P6 ;  /* 0x000000011b1f7824 */ /* 0x100fe200030e0604 */
[----:B------:R-:W-:Y:S01]  /*5a20*/  IADD3 R32, P6, R28, R6, RZ ;  /* 0x000000061c207210 */ /* 0x000fe20007fde0ff */
[----:B------:R-:W-:Y:S01]  /*5a30*/  IMAD.X R25, R89, 0x1, R19, P5 ;  /* 0x0000000159197824 */ /* 0x000fe200028e0613 */
[C---:B------:R-:W-:Y:S01]  /*5a40*/  ISETP.GT.AND P5, PT, R100.reuse, RZ, P1 ;  /* 0x000000ff6400720c */ /* 0x040fe20000fa4270 */
[----:B------:R1:W-:Y:S01]  /*5a50*/  @P2 STG.E desc[UR18][R22.64], R21 ;  /* 0x0000001516002986 */ /* 0x0003e2000c101912 */
[----:B------:R-:W-:Y:S01]  /*5a60*/  ISETP.GT.AND P2, PT, R5, 0x21, PT ;  /* 0x000000210500780c */ /* 0x000fe20003f44270 */
[----:B0-----:R-:W-:Y:S01]  /*5a70*/  IMAD.X R33, R29, 0x1, R4, P6 ;  /* 0x000000011d217824 */ /* 0x001fe200030e0604 */
[C---:B------:R-:W-:Y:S01]  /*5a80*/  ISETP.GT.AND P1, PT, R100.reuse, 0x8, P1 ;  /* 0x000000086400780c */ /* 0x040fe20000f24270 */
[----:B------:R0:W-:Y:S01]  /*5a90*/  @P3 STG.E desc[UR18][R24.64], R39 ;  /* 0x0000002718003986 */ /* 0x0001e2000c101912 */
[C---:B------:R-:W-:Y:S01]  /*5aa0*/  ISETP.GT.AND P3, PT, R100.reuse, RZ, P2 ;  /* 0x000000ff6400720c */ /* 0x040fe20001764270 */
[-C--:B------:R-:W-:Y:S01]  /*5ab0*/  IMAD R55, R55, R13.reuse, RZ ;  /* 0x0000000d37377224 */ /* 0x080fe200078e02ff */
[----:B------:R-:W-:Y:S01]  /*5ac0*/  ISETP.GT.AND P2, PT, R100, 0x8, P2 ;  /* 0x000000086400780c */ /* 0x000fe20001744270 */
[----:B------:R-:W-:-:S02]  /*5ad0*/  IMAD R57, R57, R13, RZ ;  /* 0x0000000d39397224 */ /* 0x000fc400078e02ff */
[-C--:B------:R-:W-:Y:S02]  /*5ae0*/  IMAD R59, R59, R13.reuse, RZ ;  /* 0x0000000d3b3b7224 */ /* 0x080fe400078e02ff */
[----:B------:R2:W-:Y:S01]  /*5af0*/  @P5 STG.E desc[UR18][R30.64], R35 ;  /* 0x000000231e005986 */ /* 0x0005e2000c101912 */
[----:B-1----:R-:W-:Y:S01]  /*5b00*/  IADD3 R22, P5, R26, R20, RZ ;  /* 0x000000141a167210 */ /* 0x002fe20007fbe0ff */
[-C--:B------:R-:W-:Y:S01]  /*5b10*/  IMAD R21, R42, R13.reuse, RZ ;  /* 0x0000000d2a157224 */ /* 0x080fe200078e02ff */
[----:B------:R-:W-:Y:S01]  /*5b20*/  IADD3 R26, P6, R30, R6, RZ ;  /* 0x000000061e1a7210 */ /* 0x000fe20007fde0ff */
[-C--:B------:R-:W-:Y:S02]  /*5b30*/  IMAD R61, R61, R13.reuse, RZ ;  /* 0x0000000d3d3d7224 */ /* 0x080fe400078e02ff */
[--C-:B------:R-:W-:Y:S01]  /*5b40*/  IMAD.X R23, R27, 0x1, R19.reuse, P5 ;  /* 0x000000011b177824 */ /* 0x100fe200028e0613 */
[----:B0-----:R-:W-:Y:S01]  /*5b50*/  IADD3 R24, P5, R28, R20, RZ ;  /* 0x000000141c187210 */ /* 0x001fe20007fbe0ff */
[----:B------:R-:W-:Y:S01]  /*5b60*/  @P3 STG.E desc[UR18][R32.64], R41 ;  /* 0x0000002920003986 */ /* 0x000fe2000c101912 */
[----:B------:R-:W-:Y:S01]  /*5b70*/  ISETP.GT.AND P3, PT, R5, 0x28, PT ;  /* 0x000000280500780c */ /* 0x000fe20003f64270 */
[--C-:B------:R-:W-:Y:S01]  /*5b80*/  IMAD.X R27, R31, 0x1, R4.reuse, P6 ;  /* 0x000000011f1b7824 */ /* 0x100fe200030e0604 */
[----:B------:R-:W-:Y:S01]  /*5b90*/  IADD3 R28, P6, R32, R6, RZ ;  /* 0x00000006201c7210 */ /* 0x000fe20007fde0ff */
[----:B------:R-:W-:Y:S01]  /*5ba0*/  IMAD.X R25, R29, 0x1, R19, P5 ;  /* 0x000000011d197824 */ /* 0x000fe200028e0613 */
[----:B------:R-:W-:Y:S01]  /*5bb0*/  ISETP.GT.AND P5, PT, R100, RZ, P3 ;  /* 0x000000ff6400720c */ /* 0x000fe20001fa4270 */
[----:B------:R0:W-:Y:S01]  /*5bc0*/  @P1 STG.E desc[UR18][R22.64], R21 ;  /* 0x0000001516001986 */ /* 0x0001e2000c101912 */
[----:B------:R-:W-:Y:S01]  /*5bd0*/  ISETP.GT.AND P1, PT, R5, 0x29, PT ;  /* 0x000000290500780c */ /* 0x000fe20003f24270 */
[-C--:B--2---:R-:W-:Y:S01]  /*5be0*/  IMAD R35, R44, R13.reuse, RZ ;  /* 0x0000000d2c237224 */ /* 0x084fe200078e02ff */
[C---:B------:R-:W-:Y:S01]  /*5bf0*/  ISETP.GT.AND P3, PT, R100.reuse, 0x8, P3 ;  /* 0x000000086400780c */ /* 0x040fe20001f64270 */
[----:B------:R1:W-:Y:S01]  /*5c00*/  @P2 STG.E desc[UR18][R24.64], R43 ;  /* 0x0000002b18002986 */ /* 0x0003e2000c101912 */
[C---:B------:R-:W-:Y:S01]  /*5c10*/  ISETP.GT.AND P2, PT, R100.reuse, RZ, P1 ;  /* 0x000000ff6400720c */ /* 0x040fe20000f44270 */
[----:B------:R-:W-:Y:S01]  /*5c20*/  IMAD.X R29, R33, 0x1, R4, P6 ;  /* 0x00000001211d7824 */ /* 0x000fe200030e0604 */
[----:B------:R-:W-:Y:S01]  /*5c30*/  ISETP.GT.AND P1, PT, R100, 0x8, P1 ;  /* 0x000000086400780c */ /* 0x000fe20000f24270 */
[----:B------:R-:W-:-:S02]  /*5c40*/  IMAD R63, R63, R13, RZ ;  /* 0x0000000d3f3f7224 */ /* 0x000fc400078e02ff */
[-C--:B------:R-:W-:Y:S02]  /*5c50*/  IMAD R65, R65, R13.reuse, RZ ;  /* 0x0000000d41417224 */ /* 0x080fe400078e02ff */
[----:B------:R2:W-:Y:S01]  /*5c60*/  @P5 STG.E desc[UR18][R26.64], R35 ;  /* 0x000000231a005986 */ /* 0x0005e2000c101912 */
[----:B0-----:R-:W-:Y:S01]  /*5c70*/  IADD3 R22, P5, R30, R20, RZ ;  /* 0x000000141e167210 */ /* 0x001fe20007fbe0ff */
[-C--:B------:R-:W-:Y:S01]  /*5c80*/  IMAD R21, R46, R13.reuse, RZ ;  /* 0x0000000d2e157224 */ /* 0x080fe200078e02ff */
[----:B------:R-:W-:Y:S01]  /*5c90*/  IADD3 R30, P6, R26, R6, RZ ;  /* 0x000000061a1e7210 */ /* 0x000fe20007fde0ff */
[-C--:B------:R-:W-:Y:S02]  /*5ca0*/  IMAD R67, R67, R13.reuse, RZ ;  /* 0x0000000d43437224 */ /* 0x080fe400078e02ff */
[--C-:B------:R-:W-:Y:S01]  /*5cb0*/  IMAD.X R23, R31, 0x1, R19.reuse, P5 ;  /* 0x000000011f177824 */ /* 0x100fe200028e0613 */
[----:B-1----:R-:W-:Y:S01]  /*5cc0*/  IADD3 R24, P5, R32, R20, RZ ;  /* 0x0000001420187210 */ /* 0x002fe20007fbe0ff */
        /* <DEDUP_REMOVED lines=83> */
[----:B------:R-:W-:-:S04]  /*6200*/  IMAD R87, R87, R13, RZ ;  /* 0x0000000d57577224 */ /* 0x000fc800078e02ff */
[----:B------:R2:W-:Y:S01]  /*6210*/  @P5 STG.E desc[UR18][R26.64], R35 ;  /* 0x000000231a005986 */ /* 0x0005e2000c101912 */
[----:B0-----:R-:W-:Y:S01]  /*6220*/  IADD3 R22, P5, R30, R20, RZ ;  /* 0x000000141e167210 */ /* 0x001fe20007fbe0ff */
[----:B------:R-:W-:Y:S01]  /*6230*/  IMAD R21, R62, R13, RZ ;  /* 0x0000000d3e157224 */ /* 0x000fe200078e02ff */
[----:B------:R-:W-:-:S03]  /*6240*/  IADD3 R30, P6, R26, R6, RZ ;  /* 0x000000061a1e7210 */ /* 0x000fc60007fde0ff */
        /* <DEDUP_REMOVED lines=10> */
[----:B--2---:R-:W-:Y:S01]  /*62f0*/  IMAD R35, R64, R13, RZ ;  /* 0x0000000d40237224 */ /* 0x004fe200078e02ff */
[C---:B------:R-:W-:Y:S01]  /*6300*/  ISETP.GT.AND P1, PT, R100.reuse, 0x8, P1 ;  /* 0x000000086400780c */ /* 0x040fe20000f24270 */
[----:B------:R1:W-:Y:S01]  /*6310*/  @P3 STG.E desc[UR18][R24.64], R63 ;  /* 0x0000003f18003986 */ /* 0x0003e2000c101912 */
[C---:B------:R-:W-:Y:S01]  /*6320*/  ISETP.GT.AND P3, PT, R100.reuse, RZ, P2 ;  /* 0x000000ff6400720c */ /* 0x040fe20001764270 */
[----:B------:R-:W-:Y:S01]  /*6330*/  IMAD.X R33, R29, 0x1, R4, P6 ;  /* 0x000000011d217824 */ /* 0x000fe200030e0604 */
[----:B------:R-:W-:-:S05]  /*6340*/  ISETP.GT.AND P2, PT, R100, 0x8, P2 ;  /* 0x000000086400780c */ /* 0x000fca0001744270 */
        /* <DEDUP_REMOVED lines=81> */
[-C--:B0-----:R-:W-:Y:S01]  /*6860*/  IADD3 R22, P5, R26, R20.reuse, RZ ;  /* 0x000000141a167210 */ /* 0x081fe20007fbe0ff */
[----:B------:R-:W-:Y:S01]  /*6870*/  IMAD R21, R82, R13, RZ ;  /* 0x0000000d52157224 */ /* 0x000fe200078e02ff */
[----:B-1----:R-:W-:-:S03]  /*6880*/  IADD3 R24, P6, R28, R20, RZ ;  /* 0x000000141c187210 */ /* 0x002fc60007fde0ff */
[--C-:B------:R-:W-:Y:S01]  /*6890*/  IMAD.X R23, R27, 0x1, R19.reuse, P5 ;  /* 0x000000011b177824 */ /* 0x100fe200028e0613 */
[----:B------:R-:W-:Y:S01]  /*68a0*/  @P2 STG.E desc[UR18][R32.64], R81 ;  /* 0x0000005120002986 */ /* 0x000fe2000c101912 */
[----:B------:R-:W-:Y:S01]  /*68b0*/  ISETP.GT.AND P2, PT, R5, 0x78, PT ;  /* 0x000000780500780c */ /* 0x000fe20003f44270 */
[--C-:B------:R-:W-:Y:S01]  /*68c0*/  IMAD.X R25, R29, 0x1, R19.reuse, P6 ;  /* 0x000000011d197824 */ /* 0x100fe200030e0613 */
[----:B------:R-:W-:Y:S01]  /*68d0*/  ISETP.GT.AND P5, PT, R5, 0x79, PT ;  /* 0x000000790500780c */ /* 0x000fe20003fa4270 */
[----:B------:R0:W-:Y:S01]  /*68e0*/  @P3 STG.E desc[UR18][R22.64], R21 ;  /* 0x0000001516003986 */ /* 0x0001e2000c101912 */
[----:B------:R-:W-:Y:S01]  /*68f0*/  IADD3 R26, P3, R30, R6, RZ ;  /* 0x000000061e1a7210 */ /* 0x000fe20007f7e0ff */
[----:B------:R-:W-:Y:S01]  /*6900*/  IMAD R5, R84, R13, RZ ;  /* 0x0000000d54057224 */ /* 0x000fe200078e02ff */
[----:B--2---:R-:W-:Y:S01]  /*6910*/  IADD3 R30, P6, R30, R20, RZ ;  /* 0x000000141e1e7210 */ /* 0x004fe20007fde0ff */
[----:B------:R1:W-:Y:S01]  /*6920*/  @P1 STG.E desc[UR18][R24.64], R83 ;  /* 0x0000005318001986 */ /* 0x0003e2000c101912 */
[C---:B------:R-:W-:Y:S01]  /*6930*/  ISETP.GT.AND P1, PT, R100.reuse, RZ, P2 ;  /* 0x000000ff6400720c */ /* 0x040fe20001724270 */
[C---:B------:R-:W-:Y:S01]  /*6940*/  IMAD.X R27, R31.reuse, 0x1, R4, P3 ;  /* 0x000000011f1b7824 */ /* 0x040fe200018e0604 */
[----:B------:R-:W-:Y:S01]  /*6950*/  ISETP.GT.AND P3, PT, R100, RZ, P5 ;  /* 0x000000ff6400720c */ /* 0x000fe20002f64270 */
[----:B------:R-:W-:Y:S01]  /*6960*/  IMAD.X R31, R31, 0x1, R19, P6 ;  /* 0x000000011f1f7824 */ /* 0x000fe200030e0613 */
[----:B------:R-:W-:-:S02]  /*6970*/  IADD3 R28, P6, R32, R6, RZ ;  /* 0x00000006201c7210 */ /* 0x000fc40007fde0ff */
[----:B------:R-:W-:Y:S01]  /*6980*/  ISETP.GT.AND P2, PT, R100, 0x8, P2 ;  /* 0x000000086400780c */ /* 0x000fe20001744270 */
[----:B0-----:R-:W-:Y:S01]  /*6990*/  IMAD R23, R86, R13, RZ ;  /* 0x0000000d56177224 */ /* 0x001fe200078e02ff */
[----:B------:R-:W-:Y:S01]  /*69a0*/  ISETP.GT.AND P5, PT, R100, 0x8, P5 ;  /* 0x000000086400780c */ /* 0x000fe20002fa4270 */
[----:B------:R-:W-:Y:S01]  /*69b0*/  IMAD.X R29, R33, 0x1, R4, P6 ;  /* 0x00000001211d7824 */ /* 0x000fe200030e0604 */
[----:B------:R-:W-:-:S03]  /*69c0*/  IADD3 R20, P6, R32, R20, RZ ;  /* 0x0000001420147210 */ /* 0x000fc60007fde0ff */
[----:B------:R1:W-:Y:S02]  /*69d0*/  @P1 STG.E desc[UR18][R26.64], R5 ;  /* 0x000000051a001986 */ /* 0x0003e4000c101912 */
[----:B------:R-:W-:Y:S02]  /*69e0*/  IMAD.X R21, R33, 0x1, R19, P6 ;  /* 0x0000000121157824 */ /* 0x000fe400030e0613 */
[----:B------:R1:W-:Y:S04]  /*69f0*/  @P3 STG.E desc[UR18][R28.64], R85 ;  /* 0x000000551c003986 */ /* 0x0003e8000c101912 */
[----:B------:R1:W-:Y:S04]  /*6a00*/  @P2 STG.E desc[UR18][R30.64], R23 ;  /* 0x000000171e002986 */ /* 0x0003e8000c101912 */
[----:B------:R1:W-:Y:S02]  /*6a10*/  @P5 STG.E desc[UR18][R20.64], R87 ;  /* 0x0000005714005986 */ /* 0x0003e4000c101912 */
.L_x_154:
[----:B------:R-:W-:Y:S05]  /*6a20*/  BSYNC B0 ;  /* 0x0000000000007941 */ /* 0x000fea0003800000 */
.L_x_30:
[C---:B------:R-:W-:Y:S01]  /*6a30*/  LEA R2, P1, R8.reuse, R2, 0x1 ;  /* 0x0000000208027211 */ /* 0x040fe200078208ff */
[----:B------:R-:W-:Y:S01]  /*6a40*/  ULDC.64 UR8, c[0x0][0x750] ;  /* 0x0001d40000087ab9 */ /* 0x000fe20000000a00 */
[----:B0-----:R-:W-:Y:S01]  /*6a50*/  IMAD.U32 R4, RZ, RZ, UR13 ;  /* 0x0000000dff047e24 */ /* 0x001fe2000f8e00ff */
[----:B------:R-:W-:Y:S01]  /*6a60*/  PRMT R19, RZ, 0x7610, R19 ;  /* 0x00007610ff137816 */ /* 0x000fe20000000013 */
[----:B------:R-:W-:Y:S01]  /*6a70*/  IMAD.MOV.U32 R6, RZ, RZ, -0x1 ;  /* 0xffffffffff067424 */ /* 0x000fe200078e00ff */
[----:B------:R-:W-:Y:S01]  /*6a80*/  LEA.HI.X R3, R8, R3, R0, 0x1, P1 ;  /* 0x0000000308037211 */ /* 0x000fe200008f0c00 */
[----:B------:R0:W-:Y:S01]  /*6a90*/  SYNCS.ARRIVE.TRANS64.A1T0 RZ, [R4+UR21], RZ ;  /* 0x000000ff04ff79a7 */ /* 0x0001e20008100015 */
[----:B------:R-:W-:Y:S01]  /*6aa0*/  ISETP.GE.U32.AND P1, PT, R2, UR8, PT ;  /* 0x0000000802007c0c */ /* 0x000fe2000bf26070 */
[----:B-1----:R-:W-:-:S03]  /*6ab0*/  IMAD.MOV.U32 R5, RZ, RZ, -0x1 ;  /* 0xffffffffff057424 */ /* 0x002fc600078e00ff */
[----:B------:R-:W-:Y:S01]  /*6ac0*/  ISETP.GE.U32.AND.EX P1, PT, R3, UR9, PT, P1 ;  /* 0x0000000903007c0c */ /* 0x000fe2000bf26110 */
[----:B0-----:R-:W-:-:S12]  /*6ad0*/  IMAD.MOV.U32 R4, RZ, RZ, -0x1 ;  /* 0xffffffffff047424 */ /* 0x001fd800078e00ff */
[----:B------:R-:W-:Y:S05]  /*6ae0*/  @P1 BRA `(.L_x_155) ;  /* 0x0000000400601947 */ /* 0x000fea0003800000 */
[----:B--2---:R-:W0:Y:S01]  /*6af0*/  S2R R30, SR_CTAID.X ;  /* 0x00000000001e7919 */ /* 0x004e220000002500 */
[----:B------:R-:W1:Y:S01]  /*6b00*/  LDC.64 R24, c[0x0][0x728] ;  /* 0x0001ca00ff187b82 */ /* 0x000e620000000a00 */
[----:B------:R-:W-:Y:S01]  /*6b10*/  ULDC UR8, c[0x0][0x150] ;  /* 0x0000540000087ab9 */ /* 0x000fe20000000800 */
[----:B------:R-:W-:Y:S01]  /*6b20*/  IMAD.MOV.U32 R22, RZ, RZ, R2 ;  /* 0x000000ffff167224 */ /* 0x000fe200078e0002 */
[----:B------:R-:W2:Y:S01]  /*6b30*/  S2R R32, SR_CTAID.Y ;  /* 0x0000000000207919 */ /* 0x000ea20000002600 */
[----:B------:R-:W-:-:S04]  /*6b40*/  IMAD.MOV.U32 R23, RZ, RZ, R3 ;  /* 0x000000ffff177224 */ /* 0x000fc800078e0003 */
[----:B------:R-:W2:Y:S08]  /*6b50*/  LDC R33, c[0x0][0x144] ;  /* 0x00005100ff217b82 */ /* 0x000eb00000000800 */
[----:B------:R-:W2:Y:S08]  /*6b60*/  LDC R6, c[0x0][0x730] ;  /* 0x0001cc00ff067b82 */ /* 0x000eb00000000800 */
[----:B------:R-:W2:Y:S01]  /*6b70*/  LDC.64 R28, c[0x0][0x720] ;  /* 0x0001c800ff1c7b82 */ /* 0x000ea20000000a00 */
[----:B-1----:R-:W-:-:S04]  /*6b80*/  ISETP.NE.U32.AND P1, PT, R24, RZ, PT ;  /* 0x000000ff1800720c */ /* 0x002fc80003f25070 */
[----:B------:R-:W-:Y:S02]  /*6b90*/  ISETP.NE.AND.EX P1, PT, R25, RZ, PT, P1 ;  /* 0x000000ff1900720c */ /* 0x000fe40003f25310 */
[----:B0-----:R-:W-:-:S05]  /*6ba0*/  I2FP.F32.U32 R4, R30 ;  /* 0x0000001e00047245 */ /* 0x001fca0000201000 */
[----:B------:R-:W-:-:S04]  /*6bb0*/  FMUL R4, R4, UR8 ;  /* 0x0000000804047c20 */ /* 0x000fc80008400000 */
[----:B------:R0:W1:Y:S02]  /*6bc0*/  F2I.U32.TRUNC.NTZ R31, R4 ;  /* 0x00000004001f7305 */ /* 0x000064000020f000 */
[----:B------:R-:W-:Y:S05]  /*6bd0*/  @!P1 BRA `(.L_x_156) ;  /* 0x0000000000289947 */ /* 0x000fea0003800000 */
[----:B------:R-:W3:Y:S02]  /*6be0*/  LDC R5, c[0x0][0x734] ;  /* 0x0001cd00ff057b82 */ /* 0x000ee40000000800 */
[----:B---3--:R-:W-:-:S05]  /*6bf0*/  IADD3 R19, P1, R2, R5, RZ ;  /* 0x0000000502137210 */ /* 0x008fca0007f3e0ff */
[----:B----4-:R-:W-:-:S04]  /*6c00*/  IMAD.X R27, RZ, RZ, R3, P1 ;  /* 0x000000ffff1b7224 */ /* 0x010fc800008e0603 */
[----:B0-----:R-:W-:-:S04]  /*6c10*/  IMAD.WIDE.U32 R4, R27, R24, RZ ;  /* 0x000000181b047225 */ /* 0x001fc800078e00ff */
[----:B------:R-:W-:-:S04]  /*6c20*/  IMAD.WIDE.U32 R20, P1, R19, R25, R4 ;  /* 0x0000001913147225 */ /* 0x000fc80007820004 */
[----:B------:R-:W-:-:S04]  /*6c30*/  IMAD.WIDE.U32 R4, R19, R24, RZ ;  /* 0x0000001813047225 */ /* 0x000fc800078e00ff */
[----:B------:R-:W-:Y:S01]  /*6c40*/  IMAD.X R23, RZ, RZ, RZ, P1 ;  /* 0x000000ffff177224 */ /* 0x000fe200008e06ff */
[----:B------:R-:W-:Y:S01]  /*6c50*/  IADD3 RZ, P1, R5, R20, RZ ;  /* 0x0000001405ff7210 */ /* 0x000fe20007f3e0ff */
[----:B------:R-:W-:-:S04]  /*6c60*/  IMAD.MOV.U32 R22, RZ, RZ, R21 ;  /* 0x000000ffff167224 */ /* 0x000fc800078e0015 */
[----:B------:R-:W-:-:S08]  /*6c70*/  IMAD.WIDE.U32.X R22, R27, R25, R22, P1 ;  /* 0x000000191b167225 */ /* 0x000fd000008e0416 */
.L_x_156:
[----:B------:R-:W3:Y:S01]  /*6c80*/  LDC.64 R36, c[0x0][0x740] ;  /* 0x0001d000ff247b82 */ /* 0x000ee20000000a00 */
[-C--:B--2-4-:R-:W-:Y:S01]  /*6c90*/  SHF.R.U64 R26, R22, R6.reuse, R23 ;  /* 0x00000006161a7219 */ /* 0x094fe20000001217 */
[----:B-1----:R-:W-:Y:S01]  /*6ca0*/  IMAD.MOV R31, RZ, RZ, -R31 ;  /* 0x000000ffff1f7224 */ /* 0x002fe200078e0a1f */
[----:B0-----:R-:W-:Y:S01]  /*6cb0*/  SHF.R.U32.HI R4, RZ, R6, R23 ;  /* 0x00000006ff047219 */ /* 0x001fe20000011617 */
[----:B------:R-:W-:Y:S01]  /*6cc0*/  ULDC UR8, c[0x0][0x154] ;  /* 0x0000550000087ab9 */ /* 0x000fe20000000800 */
[----:B------:R-:W-:Y:S01]  /*6cd0*/  IADD3 R19, P1, RZ, -R26, RZ ;  /* 0x8000001aff137210 */ /* 0x000fe20007f3e0ff */
[----:B------:R-:W-:Y:S02]  /*6ce0*/  IMAD R31, R33, R31, R30 ;  /* 0x0000001f211f7224 */ /* 0x000fe400078e021e */
[----:B------:R-:W0:Y:S01]  /*6cf0*/  LDC R20, c[0x0][0x718] ;  /* 0x0001c600ff147b82 */ /* 0x000e220000000800 */
[----:B------:R-:W-:Y:S02]  /*6d00*/  IMAD.MOV.U32 R21, RZ, RZ, -0x1 ;  /* 0xffffffffff157424 */ /* 0x000fe400078e00ff */
[----:B------:R-:W-:-:S02]  /*6d10*/  IMAD.X R5, RZ, RZ, ~R4, P1 ;  /* 0x000000ffff057224 */ /* 0x000fc400008e0e04 */
[----:B------:R-:W-:Y:S02]  /*6d20*/  IMAD.MOV.U32 R23, RZ, RZ, 0x1 ;  /* 0x00000001ff177424 */ /* 0x000fe400078e00ff */
[-C--:B------:R-:W-:Y:S01]  /*6d30*/  IMAD R6, R5, R28.reuse, RZ ;  /* 0x0000001c05067224 */ /* 0x080fe200078e02ff */
[----:B------:R-:W1:Y:S01]  /*6d40*/  LDC R22, c[0x0][0x708] ;  /* 0x0001c200ff167b82 */ /* 0x000e620000000800 */
[----:B------:R-:W-:-:S04]  /*6d50*/  IMAD.WIDE.U32 R4, R19, R28, R2 ;  /* 0x0000001c13047225 */ /* 0x000fc800078e0002 */
[----:B------:R-:W-:Y:S01]  /*6d60*/  IMAD R19, R19, R29, R6 ;  /* 0x0000001d13137224 */ /* 0x000fe200078e0206 */
[----:B------:R-:W-:Y:S02]  /*6d70*/  I2FP.F32.U32 R6, R32 ;  /* 0x0000002000067245 */ /* 0x000fe40000201000 */
[----:B------:R-:W2:Y:S01]  /*6d80*/  LDC R34, c[0x0][0x758] ;  /* 0x0001d600ff227b82 */ /* 0x000ea20000000800 */
[----:B------:R-:W-:Y:S01]  /*6d90*/  IMAD.IADD R5, R5, 0x1, R19 ;  /* 0x0000000105057824 */ /* 0x000fe200078e0213 */
[----:B---3--:R-:W-:Y:S01]  /*6da0*/  ISETP.NE.U32.AND P1, PT, R36, RZ, PT ;  /* 0x000000ff2400720c */ /* 0x008fe20003f25070 */
[----:B------:R-:W-:-:S03]  /*6db0*/  FMUL R19, R6, UR8 ;  /* 0x0000000806137c20 */ /* 0x000fc60008400000 */
[----:B------:R-:W-:Y:S01]  /*6dc0*/  ISETP.NE.AND.EX P1, PT, R37, RZ, PT, P1 ;  /* 0x000000ff2500720c */ /* 0x000fe20003f25310 */
[----:B------:R3:W4:Y:S01]  /*6dd0*/  F2I.U32.TRUNC.NTZ R27, R19 ;  /* 0x00000013001b7305 */ /* 0x000722000020f000 */
[----:B------:R-:W3:Y:S01]  /*6de0*/  LDC R29, c[0x0][0x148] ;  /* 0x00005200ff1d7b82 */ /* 0x000ee20000000800 */
[-CC-:B0-----:R-:W-:Y:S02]  /*6df0*/  SHF.R.U64 R24, R4, R20.reuse, R5.reuse ;  /* 0x0000001404187219 */ /* 0x181fe40000001205 */
[----:B------:R-:W-:-:S05]  /*6e00*/  SHF.R.U32.HI R5, RZ, R20, R5 ;  /* 0x00000014ff057219 */ /* 0x000fca0000011605 */
[----:B------:R-:W0:Y:S01]  /*6e10*/  LDC R30, c[0x0][0x700] ;  /* 0x0001c000ff1e7b82 */ /* 0x000e220000000800 */
[-CC-:B-1----:R-:W-:Y:S02]  /*6e20*/  SHF.R.U64 R6, R24, R22.reuse, R5.reuse ;  /* 0x0000001618067219 */ /* 0x182fe40000001205 */
[----:B------:R-:W-:-:S05]  /*6e30*/  SHF.R.U32.HI R5, RZ, R22, R5 ;  /* 0x00000016ff057219 */ /* 0x000fca0000011605 */
[----:B------:R-:W1:Y:S01]  /*6e40*/  LDC R35, c[0x0][0x748] ;  /* 0x0001d200ff237b82 */ /* 0x000e620000000800 */
[-CC-:B--2---:R-:W-:Y:S02]  /*6e50*/  SHF.R.U64 R28, R6, R34.reuse, R5.reuse ;  /* 0x00000022061c7219 */ /* 0x184fe40000001205 */
[-C--:B------:R-:W-:Y:S02]  /*6e60*/  SHF.L.U32 R21, R21, R34.reuse, RZ ;  /* 0x0000002215157219 */ /* 0x080fe400000006ff */
[-C--:B------:R-:W-:Y:S01]  /*6e70*/  SHF.R.U32.HI R5, RZ, R34.reuse, R5 ;  /* 0x00000022ff057219 */ /* 0x080fe20000011605 */
[----:B------:R-:W-:Y:S01]  /*6e80*/  IMAD.MOV.U32 R4, RZ, RZ, R28 ;  /* 0x000000ffff047224 */ /* 0x000fe200078e001c */
[----:B------:R-:W-:Y:S01]  /*6e90*/  SHF.L.U32 R34, R23, R34, RZ ;  /* 0x0000002217227219 */ /* 0x000fe200000006ff */
[----:B------:R-:W2:Y:S01]  /*6ea0*/  LDC R38, c[0x0][0x738] ;  /* 0x0001ce00ff267b82 */ /* 0x000ea20000000800 */
[----:B------:R-:W-:-:S07]  /*6eb0*/  LOP3.LUT R33, RZ, R21, RZ, 0x33, !PT ;  /* 0x00000015ff217212 */ /* 0x000fce00078e33ff */
[----:B------:R-:W0:Y:S01]  /*6ec0*/  LDC R39, c[0x0][0x710] ;  /* 0x0001c400ff277b82 */ /* 0x000e220000000800 */
[----:B----4-:R-:W-:Y:S05]  /*6ed0*/  @!P1 BRA `(.L_x_157) ;  /* 0x0000000000289947 */ /* 0x010fea0003800000 */
[----:B---3--:R-:W3:Y:S02]  /*6ee0*/  LDC R19, c[0x0][0x74c] ;  /* 0x0001d300ff137b82 */ /* 0x008ee40000000800 */
[----:B---3--:R-:W-:-:S05]  /*6ef0*/  IADD3 R19, P1, R28, R19, RZ ;  /* 0x000000131c137210 */ /* 0x008fca0007f3e0ff */
        /* <DEDUP_REMOVED lines=8> */
.L_x_157:
[----:B-1----:R-:W-:Y:S01]  /*6f80*/  SHF.R.U64 R4, R4, R35, R5 ;  /* 0x0000002304047219 */ /* 0x002fe20000001205 */
[----:B0-----:R-:W-:Y:S01]  /*6f90*/  VIADD R21, R30, 0xffffffff ;  /* 0xffffffff1e157836 */ /* 0x001fe20000000000 */
[----:B---3--:R-:W-:Y:S01]  /*6fa0*/  LOP3.LUT R19, R6, R33, RZ, 0xc0, !PT ;  /* 0x0000002106137212 */ /* 0x008fe200078ec0ff */
[----:B------:R-:W-:Y:S02]  /*6fb0*/  IMAD.MOV R27, RZ, RZ, -R27 ;  /* 0x000000ffff1b7224 */ /* 0x000fe400078e0a1b */
[----:B------:R-:W-:Y:S01]  /*6fc0*/  IMAD.MOV R5, RZ, RZ, -R4 ;  /* 0x000000ffff057224 */ /* 0x000fe200078e0a04 */
[----:B------:R-:W-:Y:S01]  /*6fd0*/  LOP3.LUT R21, R24, R21, RZ, 0xc0, !PT ;  /* 0x0000001518157212 */ /* 0x000fe200078ec0ff */
[----:B------:R-:W-:Y:S02]  /*6fe0*/  IMAD R6, R34, R4, R19 ;  /* 0x0000000422067224 */ /* 0x000fe400078e0213 */
[----:B------:R-:W-:Y:S02]  /*6ff0*/  @P4 IMAD R31, R29, R27, R32 ;  /* 0x0000001b1d1f4224 */ /* 0x000fe400078e0220 */
[----:B--2---:R-:W-:-:S02]  /*7000*/  IMAD R4, R5, R38, R28 ;  /* 0x0000002605047224 */ /* 0x004fc400078e021c */
[----:B------:R-:W-:Y:S02]  /*7010*/  IMAD R6, R6, R39, R31 ;  /* 0x0000002706067224 */ /* 0x000fe400078e021f */
[----:B------:R-:W-:Y:S02]  /*7020*/  IMAD R21, R4, R30, R21 ;  /* 0x0000001e04157224 */ /* 0x000fe400078e0215 */
[----:B------:R-:W-:Y:S02]  /*7030*/  IMAD.MOV.U32 R19, RZ, RZ, 0x1 ;  /* 0x00000001ff137424 */ /* 0x000fe400078e00ff */
[----:B------:R-:W-:Y:S01]  /*7040*/  IMAD.MOV.U32 R4, RZ, RZ, R26 ;  /* 0x000000ffff047224 */ /* 0x000fe200078e001a */
[----:B------:R-:W-:Y:S02]  /*7050*/  SEL R5, R21, R6, !P4 ;  /* 0x0000000615057207 */ /* 0x000fe40006000000 */
[----:B------:R-:W-:-:S07]  /*7060*/  SEL R6, R6, R21, !P4 ;  /* 0x0000001506067207 */ /* 0x000fce0006000000 */
.L_x_155:
[----:B------:R-:W-:Y:S02]  /*7070*/  LOP3.LUT P1, RZ, R19, 0xff, RZ, 0xc0, !PT ;  /* 0x000000ff13ff7812 */ /* 0x000fe4000782c0ff */
[----:B------:R-:W-:-:S11]  /*7080*/  LOP3.LUT R98, R98, 0x1, RZ, 0x3c, !PT ;  /* 0x0000000162627812 */ /* 0x000fd600078e3cff */
[----:B------:R-:W-:Y:S05]  /*7090*/  @P1 BRA `(.L_x_158) ;  /* 0xffffffa400d01947 */ /* 0x000fea000383ffff */
[----:B------:R-:W-:Y:S05]  /*70a0*/  EXIT ;  /* 0x000000000000794d */ /* 0x000fea0003800000 */
.L_x_18:
[----:B------:R-:W-:-:S08]  /*70b0*/  ISETP.NE.AND P0, PT, R22, RZ, PT ;  /* 0x000000ff1600720c */ /* 0x000fd00003f05270 */
[----:B--2-45:R-:W0:-:S00]  /*70c0*/  USETMAXREG.DEALLOC.CTAPOOL 0x28 ;  /* 0x00000028000079c8 */ /* 0x034e0000080e0500 */
[----:B------:R-:W-:Y:S05]  /*70d0*/  @P0 EXIT ;  /* 0x000000000000094d */ /* 0x000fea0003800000 */
[----:B0-----:R-:W-:Y:S01]  /*70e0*/  LOP3.LUT P0, RZ, R15, 0xff, RZ, 0xc0, !PT ;  /* 0x000000ff0fff7812 */ /* 0x001fe2000780c0ff */
[----:B------:R-:W-:Y:S02]  /*70f0*/  IMAD.MOV.U32 R12, RZ, RZ, 0x1 ;  /* 0x00000001ff0c7424 */ /* 0x000fe400078e00ff */
[----:B------:R-:W-:-:S10]  /*7100*/  IMAD.MOV.U32 R13, RZ, RZ, RZ ;  /* 0x000000ffff0d7224 */ /* 0x000fd400078e00ff */
[----:B------:R-:W-:Y:S05]  /*7110*/  @!P0 BRA `(.L_x_159) ;  /* 0x0000000c00708947 */ /* 0x000fea0003800000 */
[----:B------:R-:W0:Y:S01]  /*7120*/  S2R R18, SR_CgaCtaId ;  /* 0x0000000000127919 */ /* 0x000e220000008800 */
[----:B------:R-:W-:Y:S01]  /*7130*/  LOP3.LUT P0, RZ, R10, 0x1f, RZ, 0xc0, !PT ;  /* 0x0000001f0aff7812 */ /* 0x000fe2000780c0ff */
[----:B------:R-:W-:Y:S01]  /*7140*/  ULDC UR5, c[0x0][0x758] ;  /* 0x0001d60000057ab9 */ /* 0x000fe20000000800 */
[----:B------:R-:W-:Y:S01]  /*7150*/  UMOV UR7, 0xffffffff ;  /* 0xffffffff00077882 */ /* 0x000fe20000000000 */
[----:B------:R-:W-:Y:S01]  /*7160*/  BSSY B0, `(.L_x_159) ;  /* 0x00000d7000007945 */ /* 0x000fe20003800000 */
[----:B------:R-:W-:Y:S01]  /*7170*/  USHF.L.U32 UR7, UR7, UR5, URZ ;  /* 0x0000000507077299 */ /* 0x000fe2000800063f */
[C---:B------:R-:W-:Y:S01]  /*7180*/  ISETP.NE.AND P2, PT, R11.reuse, RZ, PT ;  /* 0x000000ff0b00720c */ /* 0x040fe20003f45270 */
[----:B------:R-:W-:Y:S01]  /*7190*/  IMAD.MOV.U32 R15, RZ, RZ, 0x1 ;  /* 0x00000001ff0f7424 */ /* 0x000fe200078e00ff */
[----:B------:R-:W-:Y:S01]  /*71a0*/  ISETP.NE.OR P0, PT, R11, RZ, !P0 ;  /* 0x000000ff0b00720c */ /* 0x000fe20004705670 */
[----:B------:R-:W-:Y:S01]  /*71b0*/  IMAD.MOV.U32 R13, RZ, RZ, RZ ;  /* 0x000000ffff0d7224 */ /* 0x000fe200078e00ff */
[----:B------:R-:W-:Y:S01]  /*71c0*/  LOP3.LUT R14, R7, 0x2, RZ, 0xfc, !PT ;  /* 0x00000002070e7812 */ /* 0x000fe200078efcff */
[----:B------:R-:W-:Y:S01]  /*71d0*/  ULDC UR4, c[0x0][0x700] ;  /* 0x0001c00000047ab9 */ /* 0x000fe20000000800 */
[----:B------:R-:W-:Y:S01]  /*71e0*/  UMOV UR8, 0x1 ;  /* 0x0000000100087882 */ /* 0x000fe20000000000 */
[----:B------:R-:W-:-:S02]  /*71f0*/  UIADD3 UR29, UR6, 0x1, URZ ;  /* 0x00000001061d7890 */ /* 0x000fc4000fffe03f */
[----:B------:R-:W-:Y:S02]  /*7200*/  UIADD3 UR4, UR4, -0x1, URZ ;  /* 0xffffffff04047890 */ /* 0x000fe4000fffe03f */
[----:B------:R-:W-:Y:S02]  /*7210*/  USHF.L.U32 UR5, UR8, UR5, URZ ;  /* 0x0000000508057299 */ /* 0x000fe4000800063f */
[----:B------:R-:W-:Y:S01]  /*7220*/  ULOP3.LUT UR7, URZ, UR7, URZ, 0x33, !UPT ;  /* 0x000000073f077292 */ /* 0x000fe2000f8e333f */
[----:B------:R-:W-:Y:S01]  /*7230*/  ULDC.64 UR30, c[0x0][0x198] ;  /* 0x00006600001e7ab9 */ /* 0x000fe20000000a00 */
[C---:B0-----:R-:W-:Y:S02]  /*7240*/  IMAD.SHL.U32 R12, R18.reuse, 0x40, RZ ;  /* 0x00000040120c7824 */ /* 0x041fe400078e00ff */
[C---:B------:R-:W-:Y:S02]  /*7250*/  IMAD.SHL.U32 R17, R18.reuse, 0x20, RZ ;  /* 0x0000002012117824 */ /* 0x040fe400078e00ff */
[----:B------:R-:W-:Y:S01]  /*7260*/  IMAD.SHL.U32 R16, R18, 0x800, RZ ;  /* 0x0000080012107824 */ /* 0x000fe200078e00ff */
[----:B------:R-:W-:Y:S01]  /*7270*/  R2UR UR10, R12 ;  /* 0x000000000c0a72ca */ /* 0x000fe200000e0000 */
[----:B------:R-:W-:Y:S01]  /*7280*/  IMAD.SHL.U32 R18, R18, 0x200, RZ ;  /* 0x0000020012127824 */ /* 0x000fe200078e00ff */
[----:B------:R-:W-:Y:S01]  /*7290*/  LOP3.LUT R17, R17, 0x20, RZ, 0xc0, !PT ;  /* 0x0000002011117812 */ /* 0x000fe200078ec0ff */
[----:B------:R-:W-:Y:S01]  /*72a0*/  IMAD.MOV.U32 R12, RZ, RZ, 0x1 ;  /* 0x00000001ff0c7424 */ /* 0x000fe200078e00ff */
[----:B------:R-:W-:-:S02]  /*72b0*/  LOP3.LUT R16, R16, 0x800, RZ, 0xc0, !PT ;  /* 0x0000080010107812 */ /* 0x000fc400078ec0ff */
[----:B------:R-:W-:-:S07]  /*72c0*/  LOP3.LUT R18, R18, 0x200, RZ, 0xc0, !PT ;  /* 0x0000020012127812 */ /* 0x000fce00078ec0ff */
[----:B------:R-:W-:-:S12]  /*72d0*/  ULOP3.LUT UR10, UR10, 0x40, URZ, 0xc0, !UPT ;  /* 0x000000400a0a7892 */ /* 0x000fd8000f8ec03f */
.L_x_171:
[----:B------:R-:W-:-:S03]  /*72e0*/  UMOV UR8, 0xffffffff ;  /* 0xffffffff00087882 */ /* 0x000fc60000000000 */
[----:B------:R-:W-:Y:S05]  /*72f0*/  BRA.DIV UR8, `(.L_x_160) ;  /* 0x0000001208d87947 */ /* 0x000fea000b800000 */
[----:B------:R-:W-:-:S13]  /*7300*/  ELECT P1, URZ, PT ;  /* 0x00000000003f782f */ /* 0x000fda0003820000 */
.L_x_190:
[----:B------:R-:W0:Y:S01]  /*7310*/  LDC R10, c[0x0][0x604] ;  /* 0x00018100ff0a7b82 */ /* 0x000e220000000800 */
[----:B------:R-:W-:Y:S01]  /*7320*/  BSSY B1, `(.L_x_161) ;  /* 0x0000047000017945 */ /* 0x000fe20003800000 */
[----:B0-----:R-:W-:-:S13]  /*7330*/  ISETP.LT.OR P1, PT, R10, 0x1, !P1 ;  /* 0x000000010a00780c */ /* 0x001fda0004f21670 */
[----:B------:R-:W-:Y:S05]  /*7340*/  @P1 BRA `(.L_x_162) ;  /* 0x0000000400101947 */ /* 0x000fea0003800000 */
[----:B------:R-:W-:Y:S02]  /*7350*/  IMAD.SHL.U32 R20, R5, 0x80, RZ ;  /* 0x0000008005147824 */ /* 0x000fe400078e00ff */
[----:B------:R-:W-:Y:S02]  /*7360*/  IMAD R27, R6, 0x40, R17 ;  /* 0x00000040061b7824 */ /* 0x000fe400078e0211 */
[----:B------:R-:W-:Y:S02]  /*7370*/  IMAD.MOV.U32 R23, RZ, RZ, RZ ;  /* 0x000000ffff177224 */ /* 0x000fe400078e00ff */
[----:B------:R-:W-:Y:S02]  /*7380*/  IMAD.MOV.U32 R24, RZ, RZ, RZ ;  /* 0x000000ffff187224 */ /* 0x000fe400078e00ff */
[----:B------:R-:W-:Y:S02]  /*7390*/  IMAD.U32 R25, RZ, RZ, UR29 ;  /* 0x0000001dff197e24 */ /* 0x000fe4000f8e00ff */
[----:B------:R-:W-:-:S02]  /*73a0*/  IMAD.MOV.U32 R5, RZ, RZ, R12 ;  /* 0x000000ffff057224 */ /* 0x000fc400078e000c */
[----:B------:R-:W-:Y:S02]  /*73b0*/  IMAD.MOV.U32 R11, RZ, RZ, R13 ;  /* 0x000000ffff0b7224 */ /* 0x000fe400078e000d */
[----:B------:R-:W-:-:S07]  /*73c0*/  IMAD.MOV.U32 R26, RZ, RZ, RZ ;  /* 0x000000ffff1a7224 */ /* 0x000fce00078e00ff */
.L_x_166:
[----:B------:R-:W0:Y:S01]  /*73d0*/  S2R R19, SR_CgaCtaId ;  /* 0x0000000000137919 */ /* 0x000e220000008800 */
[----:B------:R-:W-:-:S04]  /*73e0*/  MOV R10, 0x400 ;  /* 0x00000400000a7802 */ /* 0x000fc80000000f00 */
[----:B0-----:R-:W-:Y:S02]  /*73f0*/  LEA R22, R19, R10, 0x18 ;  /* 0x0000000a13167211 */ /* 0x001fe400078ec0ff */
[----:B------:R-:W-:Y:S01]  /*7400*/  SHF.L.U32 R10, R5, 0x1f, RZ ;  /* 0x0000001f050a7819 */ /* 0x000fe200000006ff */
[----:B------:R-:W0:Y:S02]  /*7410*/  @!P2 LDC R19, c[0x0][0x640] ;  /* 0x00019000ff13ab82 */ /* 0x000e240000000800 */
[----:B------:R-:W-:-:S04]  /*7420*/  IMAD R21, R11, 0x8, R22 ;  /* 0x000000080b157824 */ /* 0x000fc800078e0216 */
[----:B------:R-:W1:Y:S02]  /*7430*/  SYNCS.PHASECHK.TRANS64.TRYWAIT P1, [R21+URZ+0x50], R10 ;  /* 0x0000500a150075a7 */ /* 0x000e64000802017f */
[----:B-1----:R-:W-:Y:S05]  /*7440*/  @!P1 BRA `(.L_x_163) ;  /* 0x0000001000a49947 */ /* 0x002fea0003800000 */
.L_x_191:
[----:B-1----:R-:W-:Y:S01]  /*7450*/  PRMT R10, R14, 0x9910, RZ ;  /* 0x000099100e0a7816 */ /* 0x002fe200000000ff */
[----:B0-----:R0:W-:Y:S03]  /*7460*/  @!P2 SYNCS.ARRIVE.TRANS64 RZ, [R21+URZ], R19 ;  /* 0x0000001315ffa9a7 */ /* 0x0011e6000800003f */
[----:B------:R-:W-:-:S13]  /*7470*/  ISETP.NE.AND P1, PT, R10, 0x2, PT ;  /* 0x000000020a00780c */ /* 0x000fda0003f25270 */
[----:B0-----:R-:W-:Y:S05]  /*7480*/  @P1 BRA `(.L_x_164) ;  /* 0x0000000000041947 */ /* 0x001fea0003800000 */
[----:B------:R-:W-:Y:S01]  /*7490*/  BPT.TRAP 0x1 ;  /* 0x000000040000795c */ /* 0x000fe20000300000 */
.L_x_164:
[----:B------:R-:W-:Y:S05]  /*74a0*/  @P0 BRA `(.L_x_165) ;  /* 0x0000000000040947 */ /* 0x000fea0003800000 */
[----:B------:R-:W-:Y:S01]  /*74b0*/  BPT.TRAP 0x1 ;  /* 0x000000040000795c */ /* 0x000fe20000300000 */
.L_x_165:
[C---:B------:R-:W-:Y:S01]  /*74c0*/  IMAD R10, R11.reuse, 0x1000, R16 ;  /* 0x000010000b0a7824 */ /* 0x040fe200078e0210 */
[----:B------:R-:W-:Y:S01]  /*74d0*/  R2UR UR13, R22 ;  /* 0x00000000160d72ca */ /* 0x000fe200000e0000 */
[----:B------:R-:W-:Y:S01]  /*74e0*/  IMAD R22, R11, 0x4000, R22 ;  /* 0x000040000b167824 */ /* 0x000fe200078e0216 */
[----:B------:R-:W-:Y:S01]  /*74f0*/  R2UR UR25, R21 ;  /* 0x00000000151972ca */ /* 0x000fe200000e0000 */
[----:B------:R-:W-:Y:S01]  /*7500*/  VIADD R25, R25, 0xffffffff ;  /* 0xffffffff19197836 */ /* 0x000fe20000000000 */
[----:B------:R-:W-:Y:S01]  /*7510*/  R2UR UR24, R10 ;  /* 0x000000000a1872ca */ /* 0x000fe200000e0000 */
[----:B------:R-:W-:Y:S01]  /*7520*/  IMAD R10, R11, 0x400, R18 ;  /* 0x000004000b0a7824 */ /* 0x000fe200078e0212 */
[----:B------:R-:W-:Y:S01]  /*7530*/  R2UR UR16, R22 ;  /* 0x00000000161072ca */ /* 0x000fe200000e0000 */
[----:B------:R-:W-:Y:S01]  /*7540*/  UIADD3 UR14, UP0, UR30, 0xf0, URZ ;  /* 0x000000f01e0e7890 */ /* 0x000fe2000ff1e03f */
[----:B------:R-:W-:Y:S01]  /*7550*/  R2UR UR28, R4 ;  /* 0x00000000041c72ca */ /* 0x000fe200000e0000 */
[----:B------:R-:W-:Y:S01]  /*7560*/  UIADD3 UR32, UP1, UR30, 0x1f0, URZ ;  /* 0x000001f01e207890 */ /* 0x000fe2000ff3e03f */
[----:B------:R-:W-:Y:S01]  /*7570*/  R2UR UR8, R10 ;  /* 0x000000000a0872ca */ /* 0x000fe200000e0000 */
[----:B------:R-:W-:Y:S01]  /*7580*/  UIADD3 UR34, UP2, UR30, 0x2f0, URZ ;  /* 0x000002f01e227890 */ /* 0x000fe2000ff5e03f */
[----:B------:R-:W-:Y:S01]  /*7590*/  R2UR UR26, R24 ;  /* 0x00000000181a72ca */ /* 0x000fe200000e0000 */
[----:B------:R-:W-:Y:S01]  /*75a0*/  UIADD3.X UR15, URZ, UR31, URZ, UP0, !UPT ;  /* 0x0000001f3f0f7290 */ /* 0x000fe200087fe43f */
[----:B------:R-:W-:Y:S01]  /*75b0*/  R2UR UR27, R27 ;  /* 0x000000001b1b72ca */ /* 0x000fe200000e0000 */
[----:B------:R-:W-:Y:S01]  /*75c0*/  UIADD3.X UR33, URZ, UR31, URZ, UP1, !UPT ;  /* 0x0000001f3f217290 */ /* 0x000fe20008ffe43f */
[----:B------:R-:W-:Y:S01]  /*75d0*/  R2UR UR11, R6 ;  /* 0x00000000060b72ca */ /* 0x000fe200000e0000 */
[----:B------:R-:W-:Y:S01]  /*75e0*/  UIADD3 UR24, UR13, 0x180, UR24 ;  /* 0x000001800d187890 */ /* 0x000fe2000fffe018 */
[----:B------:R-:W-:Y:S01]  /*75f0*/  R2UR UR12, R26 ;  /* 0x000000001a0c72ca */ /* 0x000fe200000e0000 */
[----:B------:R-:W-:Y:S01]  /*7600*/  VIADD R11, R11, 0x1 ;  /* 0x000000010b0b7836 */ /* 0x000fe20000000000 */
[----:B------:R-:W-:Y:S01]  /*7610*/  R2UR UR18, R23 ;  /* 0x00000000171272ca */ /* 0x000fe200000e0000 */
[----:B------:R-:W-:Y:S01]  /*7620*/  UIADD3.X UR35, URZ, UR31, URZ, UP2, !UPT ;  /* 0x0000001f3f237290 */ /* 0x000fe200097fe43f */
[----:B------:R-:W-:Y:S01]  /*7630*/  R2UR UR19, R20 ;  /* 0x00000000141372ca */ /* 0x000fe200000e0000 */
[----:B------:R-:W-:Y:S01]  /*7640*/  UIADD3 UR8, UR13, 0x32180, UR8 ;  /* 0x000321800d087890 */ /* 0x000fe2000fffe008 */
[----:B------:R-:W-:Y:S01]  /*7650*/  ISETP.GT.AND P3, PT, R25, 0x1, PT ;  /* 0x000000011900780c */ /* 0x000fe20003f64270 */
[----:B------:R-:W-:Y:S01]  /*7660*/  UIADD3 UR16, UR16, 0xa180, URZ ;  /* 0x0000a18010107890 */ /* 0x000fe2000fffe03f */
[C---:B------:R-:W-:Y:S01]  /*7670*/  ISETP.NE.AND P1, PT, R11.reuse, 0xa, PT ;  /* 0x0000000a0b00780c */ /* 0x040fe20003f25270 */
[----:B------:R-:W-:Y:S01]  /*7680*/  UMOV UR21, 0x30000 ;  /* 0x0003000000157882 */ /* 0x000fe20000000000 */
[----:B------:R-:W-:Y:S01]  /*7690*/  UMOV UR22, 0x0 ;  /* 0x0000000000167882 */ /* 0x000fe20000000000 */
[----:B------:R-:W-:Y:S01]  /*76a0*/  UMOV UR23, 0x10000000 ;  /* 0x1000000000177882 */ /* 0x000fe20000000000 */
[----:B------:R-:W-:Y:S01]  /*76b0*/  UMOV UR9, UR25 ;  /* 0x0000001900097c82 */ /* 0x000fe20008000000 */
[----:B------:R-:W-:Y:S01]  /*76c0*/  UMOV UR13, UR28 ;  /* 0x0000001c000d7c82 */ /* 0x000fe20008000000 */
[----:B------:R-:W-:Y:S01]  /*76d0*/  UMOV UR17, UR25 ;  /* 0x0000001900117c82 */ /* 0x000fe20008000000 */
[----:B------:R0:W-:Y:S01]  /*76e0*/  UTMALDG.3D.MULTICAST [UR24], [UR14], UR21, desc[UR22] ;  /* 0x000016180e0073b4 */ /* 0x0001e20008011815 */
[----:B------:R-:W-:Y:S01]  /*76f0*/  UMOV UR20, UR28 ;  /* 0x0000001c00147c82 */ /* 0x000fe20008000000 */
[----:B------:R-:W-:Y:S01]  /*7700*/  SEL R10, RZ, 0x1, P1 ;  /* 0x00000001ff0a7807 */ /* 0x000fe20000800000 */
[----:B------:R-:W-:Y:S01]  /*7710*/  VIADD R26, R26, 0x1 ;  /* 0x000000011a1a7836 */ /* 0x000fe20000000000 */
[----:B------:R-:W-:Y:S01]  /*7720*/  SEL R11, R11, RZ, P1 ;  /* 0x000000ff0b0b7207 */ /* 0x000fe20000800000 */
[----:B------:R-:W-:Y:S01]  /*7730*/  VIADD R24, R24, 0x40 ;  /* 0x0000004018187836 */ /* 0x000fe20000000000 */
[----:B------:R-:W-:Y:S01]  /*7740*/  LOP3.LUT R5, R5, R10, RZ, 0x3c, !PT ;  /* 0x0000000a05057212 */ /* 0x000fe200078e3cff */
[----:B------:R-:W-:Y:S01]  /*7750*/  VIADD R23, R23, 0x80 ;  /* 0x0000008017177836 */ /* 0x000fe20000000000 */
[----:B------:R0:W-:Y:S01]  /*7760*/  UTMALDG.4D.MULTICAST [UR8], [UR32], UR21, desc[UR22] ;  /* 0x00001608200073b4 */ /* 0x0001e20008019815 */
[----:B------:R0:W-:Y:S02]  /*7770*/  UTMALDG.3D [UR16], [UR34], desc[UR22] ;  /* 0x00001610220075b4 */ /* 0x0001e40008011000 */
[----:B0-----:R-:W-:Y:S05]  /*7780*/  @P3 BRA `(.L_x_166) ;  /* 0xfffffffc00103947 */ /* 0x001fea000383ffff */
.L_x_162:
[----:B------:R-:W-:Y:S05]  /*7790*/  BSYNC B1 ;  /* 0x0000000000017941 */ /* 0x000fea0003800000 */
.L_x_161:
[----:B------:R-:W-:Y:S01]  /*77a0*/  LOP3.LUT P5, RZ, R15, 0xff, RZ, 0xc0, !PT ;  /* 0x000000ff0fff7812 */ /* 0x000fe200078ac0ff */
[----:B------:R-:W-:Y:S01]  /*77b0*/  VIADD R6, R13, UR6 ;  /* 0x000000060d067c36 */ /* 0x000fe20008000000 */
[----:B------:R-:W-:Y:S01]  /*77c0*/  ULDC.64 UR8, c[0x0][0x750] ;  /* 0x0001d40000087ab9 */ /* 0x000fe20000000a00 */
[----:B------:R-:W-:Y:S01]  /*77d0*/  IMAD.U32 R11, RZ, RZ, UR6 ;  /* 0x00000006ff0b7e24 */ /* 0x000fe2000f8e00ff */
[----:B------:R-:W-:Y:S01]  /*77e0*/  UISETP.GE.U32.AND UP0, UPT, UR6, 0xa, UPT ;  /* 0x0000000a0600788c */ /* 0x000fe2000bf06070 */
[----:B------:R-:W-:Y:S01]  /*77f0*/  BSSY B1, `(.L_x_167) ;  /* 0x000006b000017945 */ /* 0x000fe20003800000 */
[----:B------:R-:W-:Y:S02]  /*7800*/  ISETP.GT.U32.AND P1, PT, R6, 0x9, PT ;  /* 0x000000090600780c */ /* 0x000fe40003f24070 */
[----:B------:R-:W-:Y:S02]  /*7810*/  PRMT R15, RZ, 0x7610, R15 ;  /* 0x00007610ff0f7816 */ /* 0x000fe4000000000f */
[----:B------:R-:W-:-:S02]  /*7820*/  ISETP.LT.U32.AND P1, PT, R11, 0xa, P1 ;  /* 0x0000000a0b00780c */ /* 0x000fc40000f21070 */
[----:B------:R-:W-:Y:S01]  /*7830*/  PLOP3.LUT P3, PT, PT, PT, UP0, 0x80, 0x0 ;  /* 0x000000000000781c */ /* 0x000fe20003f6f008 */
[----:B------:R-:W0:Y:S01]  /*7840*/  @P5 S2R R5, SR_CgaCtaId ;  /* 0x0000000000055919 */ /* 0x000e220000008800 */
[----:B------:R-:W-:-:S04]  /*7850*/  @P5 MOV R4, 0x400 ;  /* 0x0000040000045802 */ /* 0x000fc80000000f00 */
[----:B0-----:R-:W-:Y:S01]  /*7860*/  @P5 LEA R10, R5, R4, 0x18 ;  /* 0x00000004050a5211 */ /* 0x001fe200078ec0ff */
[----:B------:R-:W-:-:S03]  /*7870*/  IMAD.WIDE.U32 R4, R6, -0x33333333, RZ ;  /* 0xcccccccd06047825 */ /* 0x000fc600078e00ff */
[----:B------:R0:W-:Y:S01]  /*7880*/  @P5 SYNCS.ARRIVE.TRANS64.A1T0 RZ, [R10+URZ+0xd8], RZ ;  /* 0x0000d8ff0aff59a7 */ /* 0x0001e2000810003f */
[----:B------:R-:W-:Y:S01]  /*7890*/  IADD3 R2, P5, R2, R8, RZ ;  /* 0x0000000802027210 */ /* 0x000fe20007fbe0ff */
[----:B------:R-:W-:Y:S01]  /*78a0*/  IMAD.MOV.U32 R4, RZ, RZ, -0x1 ;  /* 0xffffffffff047424 */ /* 0x000fe200078e00ff */
[----:B------:R-:W-:Y:S02]  /*78b0*/  SHF.R.U32.HI R11, RZ, 0x3, R5 ;  /* 0x00000003ff0b7819 */ /* 0x000fe40000011605 */
[----:B------:R-:W-:Y:S01]  /*78c0*/  SEL R5, RZ, 0x1, !P1 ;  /* 0x00000001ff057807 */ /* 0x000fe20004800000 */
[----:B------:R-:W-:Y:S01]  /*78d0*/  IMAD.X R3, R3, 0x1, R0, P5 ;  /* 0x0000000103037824 */ /* 0x000fe200028e0600 */
[----:B------:R-:W-:Y:S01]  /*78e0*/  ISETP.GE.U32.AND P1, PT, R2, UR8, PT ;  /* 0x0000000802007c0c */ /* 0x000fe2000bf26070 */
[----:B------:R-:W-:Y:S01]  /*78f0*/  IMAD R13, R11, -0xa, R6 ;  /* 0xfffffff60b0d7824 */ /* 0x000fe200078e0206 */
[----:B------:R-:W-:Y:S01]  /*7900*/  LOP3.LUT R12, R12, R5, RZ, 0x3c, !PT ;  /* 0x000000050c0c7212 */ /* 0x000fe200078e3cff */
[----:B------:R-:W-:Y:S01]  /*7910*/  IMAD.MOV.U32 R6, RZ, RZ, -0x1 ;  /* 0xffffffffff067424 */ /* 0x000fe200078e00ff */
[----:B------:R-:W-:Y:S01]  /*7920*/  ISETP.GE.U32.AND.EX P1, PT, R3, UR9, PT, P1 ;  /* 0x0000000903007c0c */ /* 0x000fe2000bf26110 */
[----:B------:R-:W-:Y:S01]  /*7930*/  IMAD.MOV.U32 R5, RZ, RZ, -0x1 ;  /* 0xffffffffff057424 */ /* 0x000fe200078e00ff */
[----:B------:R-:W-:-:S02]  /*7940*/  @P3 LOP3.LUT R12, R12, 0x1, R11, 0x78, !PT ;  /* 0x000000010c0c3812 */ /* 0x000fc400078e780b */
[----:B0-----:R-:W-:-:S09]  /*7950*/  PRMT R10, RZ, 0x7610, R10 ;  /* 0x00007610ff0a7816 */ /* 0x001fd2000000000a */
[----:B------:R-:W-:Y:S05]  /*7960*/  @P1 BRA `(.L_x_168) ;  /* 0x00000004004c1947 */ /* 0x000fea0003800000 */
[----:B------:R-:W0:Y:S01]  /*7970*/  S2R R6, SR_CTAID.X ;  /* 0x0000000000067919 */ /* 0x000e220000002500 */
[----:B------:R-:W-:Y:S01]  /*7980*/  ULDC UR8, c[0x0][0x150] ;  /* 0x0000540000087ab9 */ /* 0x000fe20000000800 */
[----:B------:R-:W1:Y:S01]  /*7990*/  LDC R11, c[0x0][0x144] ;  /* 0x00005100ff0b7b82 */ /* 0x000e620000000800 */
[----:B------:R-:W-:Y:S01]  /*79a0*/  ULDC UR12, c[0x0][0x730] ;  /* 0x0001cc00000c7ab9 */ /* 0x000fe20000000800 */
[----:B------:R-:W2:Y:S01]  /*79b0*/  S2R R21, SR_CTAID.Y ;  /* 0x0000000000157919 */ /* 0x000ea20000002600 */
[----:B------:R-:W-:-:S05]  /*79c0*/  ULDC UR13, c[0x0][0x154] ;  /* 0x00005500000d7ab9 */ /* 0x000fca0000000800 */
[----:B------:R-:W3:Y:S01]  /*79d0*/  LDC R20, c[0x0][0x148] ;  /* 0x00005200ff147b82 */ /* 0x000ee20000000800 */
[----:B0-----:R-:W-:Y:S02]  /*79e0*/  I2FP.F32.U32 R4, R6 ;  /* 0x0000000600047245 */ /* 0x001fe40000201000 */
[----:B--2---:R-:W-:-:S03]  /*79f0*/  I2FP.F32.U32 R22, R21 ;  /* 0x0000001500167245 */ /* 0x004fc60000201000 */
[----:B------:R-:W-:Y:S01]  /*7a00*/  FMUL R5, R4, UR8 ;  /* 0x0000000804057c20 */ /* 0x000fe20008400000 */
[----:B------:R-:W-:Y:S02]  /*7a10*/  ULDC.64 UR8, c[0x0][0x728] ;  /* 0x0001ca0000087ab9 */ /* 0x000fe40000000a00 */
[----:B------:R-:W-:-:S03]  /*7a20*/  ISETP.NE.U32.AND P1, PT, RZ, UR8, PT ;  /* 0x00000008ff007c0c */ /* 0x000fc6000bf25070 */
[----:B------:R-:W0:Y:S01]  /*7a30*/  F2I.U32.TRUNC.NTZ R5, R5 ;  /* 0x0000000500057305 */ /* 0x000e22000020f000 */
[----:B------:R-:W-:Y:S01]  /*7a40*/  ISETP.NE.AND.EX P1, PT, RZ, UR9, PT, P1 ;  /* 0x00000009ff007c0c */ /* 0x000fe2000bf25310 */
[----:B0-----:R-:W-:Y:S02]  /*7a50*/  IMAD.MOV R4, RZ, RZ, -R5 ;  /* 0x000000ffff047224 */ /* 0x001fe400078e0a05 */
[----:B------:R-:W-:Y:S02]  /*7a60*/  IMAD.MOV.U32 R5, RZ, RZ, R3 ;  /* 0x000000ffff057224 */ /* 0x000fe400078e0003 */
[----:B-1----:R-:W-:Y:S02]  /*7a70*/  IMAD R6, R11, R4, R6 ;  /* 0x000000040b067224 */ /* 0x002fe400078e0206 */
[----:B------:R-:W-:-:S06]  /*7a80*/  IMAD.MOV.U32 R4, RZ, RZ, R2 ;  /* 0x000000ffff047224 */ /* 0x000fcc00078e0002 */
[----:B---3--:R-:W-:Y:S05]  /*7a90*/  @!P1 BRA `(.L_x_169) ;  /* 0x0000000000289947 */ /* 0x008fea0003800000 */
[----:B------:R-:W-:Y:S02]  /*7aa0*/  ULDC UR11, c[0x0][0x734] ;  /* 0x0001cd00000b7ab9 */ /* 0x000fe40000000800 */
[----:B------:R-:W-:-:S05]  /*7ab0*/  IADD3 R5, P1, R2, UR11, RZ ;  /* 0x0000000b02057c10 */ /* 0x000fca000ff3e0ff */
[----:B------:R-:W-:-:S04]  /*7ac0*/  IMAD.X R19, RZ, RZ, R3, P1 ;  /* 0x000000ffff137224 */ /* 0x000fc800008e0603 */
[----:B------:R-:W-:-:S04]  /*7ad0*/  IMAD.WIDE.U32 R10, R19, UR8, RZ ;  /* 0x00000008130a7c25 */ /* 0x000fc8000f8e00ff */
[----:B------:R-:W-:-:S04]  /*7ae0*/  IMAD.WIDE.U32 R10, P1, R5, UR9, R10 ;  /* 0x00000009050a7c25 */ /* 0x000fc8000f82000a */
[----:B------:R-:W-:-:S04]  /*7af0*/  IMAD.WIDE.U32 R4, R5, UR8, RZ ;  /* 0x0000000805047c25 */ /* 0x000fc8000f8e00ff */
[----:B------:R-:W-:Y:S01]  /*7b00*/  IMAD.MOV.U32 R4, RZ, RZ, R11 ;  /* 0x000000ffff047224 */ /* 0x000fe200078e000b */
[----:B------:R-:W-:Y:S01]  /*7b10*/  IADD3 RZ, P3, R5, R10, RZ ;  /* 0x0000000a05ff7210 */ /* 0x000fe20007f7e0ff */
[----:B------:R-:W-:-:S04]  /*7b20*/  IMAD.X R5, RZ, RZ, RZ, P1 ;  /* 0x000000ffff057224 */ /* 0x000fc800008e06ff */
[----:B------:R-:W-:-:S08]  /*7b30*/  IMAD.WIDE.U32.X R4, R19, UR9, R4, P3 ;  /* 0x0000000913047c25 */ /* 0x000fd000098e0404 */
.L_x_169:
[--C-:B------:R-:W-:Y:S01]  /*7b40*/  SHF.R.U64 R19, R4, UR12, R5.reuse ;  /* 0x0000000c04137c19 */ /* 0x100fe20008001205 */
[----:B------:R-:W-:Y:S01]  /*7b50*/  FMUL R22, R22, UR13 ;  /* 0x0000000d16167c20 */ /* 0x000fe20008400000 */
[----:B------:R-:W-:Y:S01]  /*7b60*/  SHF.R.U32.HI R4, RZ, UR12, R5 ;  /* 0x0000000cff047c19 */ /* 0x000fe20008011605 */
[----:B------:R-:W-:Y:S01]  /*7b70*/  ULDC.64 UR8, c[0x0][0x720] ;  /* 0x0001c80000087ab9 */ /* 0x000fe20000000a00 */
[----:B------:R-:W-:Y:S01]  /*7b80*/  IADD3 R5, P1, RZ, -R19, RZ ;  /* 0x80000013ff057210 */ /* 0x000fe20007f3e0ff */
[----:B------:R-:W-:Y:S02]  /*7b90*/  ULDC.64 UR12, c[0x0][0x740] ;  /* 0x0001d000000c7ab9 */ /* 0x000fe40000000a00 */
[----:B------:R-:W0:Y:S02]  /*7ba0*/  F2I.U32.TRUNC.NTZ R22, R22 ;  /* 0x0000001600167305 */ /* 0x000e24000020f000 */
[----:B------:R-:W-:Y:S01]  /*7bb0*/  IMAD.X R4, RZ, RZ, ~R4, P1 ;  /* 0x000000ffff047224 */ /* 0x000fe200008e0e04 */
[----:B------:R-:W-:-:S03]  /*7bc0*/  ISETP.NE.U32.AND P1, PT, RZ, UR12, PT ;  /* 0x0000000cff007c0c */ /* 0x000fc6000bf25070 */
[----:B------:R-:W-:Y:S01]  /*7bd0*/  IMAD R4, R4, UR8, RZ ;  /* 0x0000000804047c24 */ /* 0x000fe2000f8e02ff */
[----:B------:R-:W-:-:S03]  /*7be0*/  ISETP.NE.AND.EX P1, PT, RZ, UR13, PT, P1 ;  /* 0x0000000dff007c0c */ /* 0x000fc6000bf25310 */
[C---:B------:R-:W-:Y:S02]  /*7bf0*/  IMAD R11, R5.reuse, UR9, R4 ;  /* 0x00000009050b7c24 */ /* 0x040fe4000f8e0204 */
[----:B------:R-:W-:Y:S01]  /*7c00*/  IMAD.WIDE.U32 R4, R5, UR8, R2 ;  /* 0x0000000805047c25 */ /* 0x000fe2000f8e0002 */
[----:B------:R-:W-:-:S03]  /*7c10*/  ULDC UR8, c[0x0][0x718] ;  /* 0x0001c60000087ab9 */ /* 0x000fc60000000800 */
[----:B0-----:R-:W-:Y:S02]  /*7c20*/  IMAD.MOV R10, RZ, RZ, -R22 ;  /* 0x000000ffff0a7224 */ /* 0x001fe400078e0a16 */
[----:B------:R-:W-:Y:S02]  /*7c30*/  IMAD.IADD R5, R5, 0x1, R11 ;  /* 0x0000000105057824 */ /* 0x000fe400078e020b */
[----:B------:R-:W-:-:S03]  /*7c40*/  @P4 IMAD R6, R20, R10, R21 ;  /* 0x0000000a14064224 */ /* 0x000fc600078e0215 */
[--C-:B------:R-:W-:Y:S02]  /*7c50*/  SHF.R.U64 R20, R4, UR8, R5.reuse ;  /* 0x0000000804147c19 */ /* 0x100fe40008001205 */
[----:B------:R-:W-:Y:S01]  /*7c60*/  SHF.R.U32.HI R5, RZ, UR8, R5 ;  /* 0x00000008ff057c19 */ /* 0x000fe20008011605 */
[----:B------:R-:W-:-:S03]  /*7c70*/  ULDC UR8, c[0x0][0x708] ;  /* 0x0001c20000087ab9 */ /* 0x000fc60000000800 */
[--C-:B------:R-:W-:Y:S02]  /*7c80*/  SHF.R.U64 R22, R20, UR8, R5.reuse ;  /* 0x0000000814167c19 */ /* 0x100fe40008001205 */
[----:B------:R-:W-:Y:S01]  /*7c90*/  SHF.R.U32.HI R5, RZ, UR8, R5 ;  /* 0x00000008ff057c19 */ /* 0x000fe20008011605 */
[----:B------:R-:W-:-:S03]  /*7ca0*/  ULDC UR8, c[0x0][0x758] ;  /* 0x0001d60000087ab9 */ /* 0x000fc60000000800 */
[--C-:B------:R-:W-:Y:S02]  /*7cb0*/  SHF.R.U64 R21, R22, UR8, R5.reuse ;  /* 0x0000000816157c19 */ /* 0x100fe40008001205 */
[----:B------:R-:W-:-:S03]  /*7cc0*/  SHF.R.U32.HI R23, RZ, UR8, R5 ;  /* 0x00000008ff177c19 */ /* 0x000fc60008011605 */
[----:B------:R-:W-:Y:S02]  /*7cd0*/  IMAD.MOV.U32 R4, RZ, RZ, R21 ;  /* 0x000000ffff047224 */ /* 0x000fe400078e0015 */
[----:B------:R-:W-:Y:S01]  /*7ce0*/  IMAD.MOV.U32 R5, RZ, RZ, R23 ;  /* 0x000000ffff057224 */ /* 0x000fe200078e0017 */
[----:B------:R-:W-:Y:S06]  /*7cf0*/  @!P1 BRA `(.L_x_170) ;  /* 0x0000000000289947 */ /* 0x000fec0003800000 */
        /* <DEDUP_REMOVED lines=10> */
.L_x_170:
[----:B------:R-:W-:Y:S01]  /*7da0*/  ULDC UR8, c[0x0][0x748] ;  /* 0x0001d20000087ab9 */ /* 0x000fe20000000800 */
[----:B------:R-:W-:Y:S01]  /*7db0*/  LOP3.LUT R20, R20, UR4, RZ, 0xc0, !PT ;  /* 0x0000000414147c12 */ /* 0x000fe2000f8ec0ff */
[----:B------:R-:W-:Y:S01]  /*7dc0*/  ULDC UR9, c[0x0][0x710] ;  /* 0x0001c40000097ab9 */ /* 0x000fe20000000800 */
[----:B------:R-:W-:Y:S01]  /*7dd0*/  SHF.R.U64 R5, R4, UR8, R5 ;  /* 0x0000000804057c19 */ /* 0x000fe20008001205 */
[----:B------:R-:W-:Y:S01]  /*7de0*/  ULDC UR8, c[0x0][0x738] ;  /* 0x0001ce0000087ab9 */ /* 0x000fe20000000800 */
[----:B------:R-:W-:Y:S01]  /*7df0*/  LOP3.LUT R4, R22, UR7, RZ, 0xc0, !PT ;  /* 0x0000000716047c12 */ /* 0x000fe2000f8ec0ff */
[----:B------:R-:W-:-:S04]  /*7e00*/  IMAD.MOV.U32 R10, RZ, RZ, 0x1 ;  /* 0x00000001ff0a7424 */ /* 0x000fc800078e00ff */
[----:B------:R-:W-:Y:S02]  /*7e10*/  IMAD R11, R5, UR5, R4 ;  /* 0x00000005050b7c24 */ /* 0x000fe4000f8e0204 */
[----:B------:R-:W-:Y:S02]  /*7e20*/  IMAD.MOV R4, RZ, RZ, -R5 ;  /* 0x000000ffff047224 */ /* 0x000fe400078e0a05 */
[----:B------:R-:W-:Y:S02]  /*7e30*/  IMAD R6, R11, UR9, R6 ;  /* 0x000000090b067c24 */ /* 0x000fe4000f8e0206 */
[----:B------:R-:W-:Y:S01]  /*7e40*/  IMAD R21, R4, UR8, R21 ;  /* 0x0000000804157c24 */ /* 0x000fe2000f8e0215 */
[----:B------:R-:W-:Y:S01]  /*7e50*/  ULDC UR8, c[0x0][0x700] ;  /* 0x0001c00000087ab9 */ /* 0x000fe20000000800 */
[----:B------:R-:W-:Y:S02]  /*7e60*/  IMAD.MOV.U32 R4, RZ, RZ, R19 ;  /* 0x000000ffff047224 */ /* 0x000fe400078e0013 */
[----:B------:R-:W-:-:S05]  /*7e70*/  IMAD R21, R21, UR8, R20 ;  /* 0x0000000815157c24 */ /* 0x000fca000f8e0214 */
[----:B------:R-:W-:Y:S02]  /*7e80*/  SEL R5, R21, R6, !P4 ;  /* 0x0000000615057207 */ /* 0x000fe40006000000 */
[----:B------:R-:W-:-:S07]  /*7e90*/  SEL R6, R6, R21, !P4 ;  /* 0x0000001506067207 */ /* 0x000fce0006000000 */
.L_x_168:
[----:B------:R-:W-:Y:S05]  /*7ea0*/  BSYNC B1 ;  /* 0x0000000000017941 */ /* 0x000fea0003800000 */
.L_x_167:
[----:B------:R-:W-:-:S13]  /*7eb0*/  LOP3.LUT P1, RZ, R10, 0xff, RZ, 0xc0, !PT ;  /* 0x000000ff0aff7812 */ /* 0x000fda000782c0ff */
[----:B------:R-:W-:Y:S05]  /*7ec0*/  @P1 BRA `(.L_x_171) ;  /* 0xfffffff400041947 */ /* 0x000fea000383ffff */
[----:B------:R-:W-:Y:S05]  /*7ed0*/  BSYNC B0 ;  /* 0x0000000000007941 */ /* 0x000fea0003800000 */
.L_x_159:
[----:B------:R-:W-:-:S03]  /*7ee0*/  UMOV UR8, 0xffffffff ;  /* 0xffffffff00087882 */ /* 0x000fc60000000000 */
[----:B------:R-:W-:Y:S05]  /*7ef0*/  BRA.DIV UR8, `(.L_x_172) ;  /* 0x0000000a080c7947 */ /* 0x000fea000b800000 */
[----:B------:R-:W-:-:S13]  /*7f00*/  ELECT P0, URZ, PT ;  /* 0x00000000003f782f */ /* 0x000fda0003800000 */
.L_x_194:
[----:B------:R-:W-:Y:S04]  /*7f10*/  BSSY B0, `(.L_x_173) ;  /* 0x0000061000007945 */ /* 0x000fe80003800000 */
[----:B------:R-:W-:Y:S05]  /*7f20*/  @!P0 BRA `(.L_x_174) ;  /* 0x00000004007c8947 */ /* 0x000fea0003800000 */
[----:B------:R-:W-:-:S04]  /*7f30*/  LOP3.LUT R7, R7, 0x2, RZ, 0xfc, !PT ;  /* 0x0000000207077812 */ /* 0x000fc800078efcff */
[----:B------:R-:W-:-:S13]  /*7f40*/  ISETP.NE.AND P0, PT, R7, 0x3, PT ;  /* 0x000000030700780c */ /* 0x000fda0003f05270 */
[----:B------:R-:W-:Y:S05]  /*7f50*/  @!P0 BRA `(.L_x_175) ;  /* 0x0000000000048947 */ /* 0x000fea0003800000 */
[----:B------:R-:W-:Y:S01]  /*7f60*/  BPT.TRAP 0x1 ;  /* 0x000000040000795c */ /* 0x000fe20000300000 */
.L_x_175:
[----:B------:R-:W0:Y:S01]  /*7f70*/  S2R R3, SR_CgaCtaId ;  /* 0x0000000000037919 */ /* 0x000e220000008800 */
[----:B------:R-:W-:Y:S02]  /*7f80*/  MOV R0, 0x400 ;  /* 0x0000040000007802 */ /* 0x000fe40000000f00 */
[----:B------:R-:W-:Y:S02]  /*7f90*/  SHF.L.U32 R2, R12, 0x1f, RZ ;  /* 0x0000001f0c027819 */ /* 0x000fe400000006ff */
[----:B0-----:R-:W-:-:S05]  /*7fa0*/  LEA R0, R3, R0, 0x18 ;  /* 0x0000000003007211 */ /* 0x001fca00078ec0ff */
[----:B------:R-:W-:-:S04]  /*7fb0*/  VIADD R0, R0, 0x50 ;  /* 0x0000005000007836 */ /* 0x000fc80000000000 */
[C---:B------:R-:W-:Y:S02]  /*7fc0*/  IMAD R5, R13.reuse, 0x8, R0 ;  /* 0x000000080d057824 */ /* 0x040fe400078e0200 */
[----:B------:R-:W-:Y:S02]  /*7fd0*/  VIADD R13, R13, 0x1 ;  /* 0x000000010d0d7836 */ /* 0x000fe40000000000 */
[----:B------:R-:W0:Y:S03]  /*7fe0*/  SYNCS.PHASECHK.TRANS64.TRYWAIT P0, [R5+URZ], R2 ;  /* 0x00000002050075a7 */ /* 0x000e26000800017f */
[----:B------:R-:W-:-:S04]  /*7ff0*/  ISETP.NE.AND P1, PT, R13, 0xa, PT ;  /* 0x0000000a0d00780c */ /* 0x000fc80003f25270 */
[----:B------:R-:W-:Y:S02]  /*8000*/  SEL R3, RZ, 0x1, P1 ;  /* 0x00000001ff037807 */ /* 0x000fe40000800000 */
[----:B------:R-:W-:Y:S02]  /*8010*/  SEL R13, R13, RZ, P1 ;  /* 0x000000ff0d0d7207 */ /* 0x000fe40000800000 */
[----:B------:R-:W-:-:S03]  /*8020*/  LOP3.LUT R12, R12, R3, RZ, 0x3c, !PT ;  /* 0x000000030c0c7212 */ /* 0x000fc600078e3cff */
[----:B------:R-:W-:Y:S01]  /*8030*/  IMAD R7, R13, 0x8, R0 ;  /* 0x000000080d077824 */ /* 0x000fe200078e0200 */
[----:B------:R-:W-:Y:S01]  /*8040*/  SHF.L.U32 R4, R12, 0x1f, RZ ;  /* 0x0000001f0c047819 */ /* 0x000fe200000006ff */
[----:B0-----:R-:W-:Y:S06]  /*8050*/  @!P0 BRA `(.L_x_176) ;  /* 0x0000000400d88947 */ /* 0x001fec0003800000 */
.L_x_195:
[----:B------:R-:W1:Y:S01]  /*8060*/  SYNCS.PHASECHK.TRANS64.TRYWAIT P0, [R7+URZ], R4 ;  /* 0x00000004070075a7 */ /* 0x000e62000800017f */
[----:B0-----:R-:W-:-:S05]  /*8070*/  VIADD R2, R13, 0x1 ;  /* 0x000000010d027836 */ /* 0x001fca0000000000 */
[----:B------:R-:W-:-:S04]  /*8080*/  ISETP.NE.AND P1, PT, R2, 0xa, PT ;  /* 0x0000000a0200780c */ /* 0x000fc80003f25270 */
[----:B------:R-:W-:Y:S02]  /*8090*/  SEL R3, RZ, 0x1, P1 ;  /* 0x00000001ff037807 */ /* 0x000fe40000800000 */
[----:B------:R-:W-:Y:S02]  /*80a0*/  SEL R9, R2, RZ, P1 ;  /* 0x000000ff02097207 */ /* 0x000fe40000800000 */
[----:B------:R-:W-:-:S03]  /*80b0*/  LOP3.LUT R12, R12, R3, RZ, 0x3c, !PT ;  /* 0x000000030c0c7212 */ /* 0x000fc600078e3cff */
[----:B------:R-:W-:Y:S01]  /*80c0*/  IMAD R6, R9, 0x8, R0 ;  /* 0x0000000809067824 */ /* 0x000fe200078e0200 */
[----:B------:R-:W-:Y:S01]  /*80d0*/  SHF.L.U32 R5, R12, 0x1f, RZ ;  /* 0x0000001f0c057819 */ /* 0x000fe200000006ff */
[----:B-1----:R-:W-:Y:S06]  /*80e0*/  @!P0 BRA `(.L_x_177) ;  /* 0x0000000400c88947 */ /* 0x002fec0003800000 */
.L_x_196:
[----:B------:R-:W1:Y:S01]  /*80f0*/  SYNCS.PHASECHK.TRANS64.TRYWAIT P0, [R6+URZ], R5 ;  /* 0x00000005060075a7 */ /* 0x000e62000800017f */
[----:B------:R-:W-:-:S05]  /*8100*/  VIADD R2, R9, 0x1 ;  /* 0x0000000109027836 */ /* 0x000fca0000000000 */
[----:B------:R-:W-:-:S04]  /*8110*/  ISETP.NE.AND P1, PT, R2, 0xa, PT ;  /* 0x0000000a0200780c */ /* 0x000fc80003f25270 */
[----:B------:R-:W-:Y:S02]  /*8120*/  SEL R3, RZ, 0x1, P1 ;  /* 0x00000001ff037807 */ /* 0x000fe40000800000 */
[----:B0-----:R-:W-:Y:S02]  /*8130*/  SEL R7, R2, RZ, P1 ;  /* 0x000000ff02077207 */ /* 0x001fe40000800000 */
[----:B------:R-:W-:-:S03]  /*8140*/  LOP3.LUT R12, R12, R3, RZ, 0x3c, !PT ;  /* 0x000000030c0c7212 */ /* 0x000fc600078e3cff */
[----:B------:R-:W-:Y:S01]  /*8150*/  IMAD R9, R7, 0x8, R0 ;  /* 0x0000000807097824 */ /* 0x000fe200078e0200 */
[----:B------:R-:W-:Y:S01]  /*8160*/  SHF.L.U32 R4, R12, 0x1f, RZ ;  /* 0x0000001f0c047819 */ /* 0x000fe200000006ff */
[----:B-1----:R-:W-:Y:S06]  /*8170*/  @!P0 BRA `(.L_x_178) ;  /* 0x0000000400b88947 */ /* 0x002fec0003800000 */
.L_x_197:
[----:B------:R-:W1:Y:S01]  /*8180*/  SYNCS.PHASECHK.TRANS64.TRYWAIT P0, [R9+URZ], R4 ;  /* 0x00000004090075a7 */ /* 0x000e62000800017f */
[----:B------:R-:W-:-:S05]  /*8190*/  VIADD R2, R7, 0x1 ;  /* 0x0000000107027836 */ /* 0x000fca0000000000 */
[----:B------:R-:W-:-:S04]  /*81a0*/  ISETP.NE.AND P1, PT, R2, 0xa, PT ;  /* 0x0000000a0200780c */ /* 0x000fc80003f25270 */
[----:B------:R-:W-:Y:S02]  /*81b0*/  SEL R3, RZ, 0x1, P1 ;  /* 0x00000001ff037807 */ /* 0x000fe40000800000 */
[----:B------:R-:W-:Y:S02]  /*81c0*/  SEL R7, R2, RZ, P1 ;  /* 0x000000ff02077207 */ /* 0x000fe40000800000 */
[----:B------:R-:W-:-:S03]  /*81d0*/  LOP3.LUT R12, R12, R3, RZ, 0x3c, !PT ;  /* 0x000000030c0c7212 */ /* 0x000fc600078e3cff */
[----:B0-----:R-:W-:Y:S01]  /*81e0*/  IMAD R6, R7, 0x8, R0 ;  /* 0x0000000807067824 */ /* 0x001fe200078e0200 */
[----:B------:R-:W-:Y:S01]  /*81f0*/  SHF.L.U32 R5, R12, 0x1f, RZ ;  /* 0x0000001f0c057819 */ /* 0x000fe200000006ff */
[----:B-1----:R-:W-:Y:S06]  /*8200*/  @!P0 BRA `(.L_x_179) ;  /* 0x0000000400a88947 */ /* 0x002fec0003800000 */
.L_x_198:
        /* <DEDUP_REMOVED lines=9> */
.L_x_199:
        /* <DEDUP_REMOVED lines=9> */
.L_x_200:
        /* <DEDUP_REMOVED lines=9> */
.L_x_201:
        /* <DEDUP_REMOVED lines=9> */
.L_x_202:
[----:B------:R-:W1:Y:S01]  /*8450*/  SYNCS.PHASECHK.TRANS64.TRYWAIT P0, [R6+URZ], R5 ;  /* 0x00000005060075a7 */ /* 0x000e62000800017f */
[----:B------:R-:W-:-:S05]  /*8460*/  VIADD R2, R7, 0x1 ;  /* 0x0000000107027836 */ /* 0x000fca0000000000 */
[----:B------:R-:W-:-:S04]  /*8470*/  ISETP.NE.AND P1, PT, R2, 0xa, PT ;  /* 0x0000000a0200780c */ /* 0x000fc80003f25270 */
[----:B0-----:R-:W-:Y:S02]  /*8480*/  SEL R4, RZ, 0x1, P1 ;  /* 0x00000001ff047807 */ /* 0x001fe40000800000 */
[----:B------:R-:W-:Y:S02]  /*8490*/  SEL R3, R2, RZ, P1 ;  /* 0x000000ff02037207 */ /* 0x000fe40000800000 */
[----:B------:R-:W-:Y:S01]  /*84a0*/  LOP3.LUT R4, R11, R4, RZ, 0x3c, !PT ;  /* 0x000000040b047212 */ /* 0x000fe200078e3cff */
[----:B-1----:R-:W-:Y:S06]  /*84b0*/  @!P0 BRA `(.L_x_184) ;  /* 0x0000000400608947 */ /* 0x002fec0003800000 */
.L_x_203:
[----:B------:R-:W-:Y:S01]  /*84c0*/  IMAD R3, R3, 0x8, R0 ;  /* 0x0000000803037824 */ /* 0x000fe200078e0200 */
[----:B------:R-:W-:-:S07]  /*84d0*/  SHF.L.U32 R0, R4, 0x1f, RZ ;  /* 0x0000001f04007819 */ /* 0x000fce00000006ff */
.L_x_185:
[----:B-1----:R1:W2:Y:S02]  /*84e0*/  SYNCS.PHASECHK.TRANS64.TRYWAIT P0, [R3+URZ], R0 ;  /* 0x00000000030075a7 */ /* 0x0022a4000800017f */
[----:B--2---:R-:W-:Y:S05]  /*84f0*/  @!P0 NANOSLEEP.SYNCS 0x989680 ;  /* 0x009896800000895d */ /* 0x004fea0003900000 */
[----:B------:R-:W2:Y:S02]  /*8500*/  @!P0 SYNCS.PHASECHK.TRANS64 P0, [R3+URZ], R0 ;  /* 0x00000000030085a7 */ /* 0x000ea4000800007f */
[----:B--2---:R-:W-:Y:S05]  /*8510*/  @!P0 BRA `(.L_x_185) ;  /* 0xfffffffc00f08947 */ /* 0x004fea000383ffff */
.L_x_174:
[----:B------:R-:W-:Y:S05]  /*8520*/  BSYNC B0 ;  /* 0x0000000000007941 */ /* 0x000fea0003800000 */
.L_x_173:
[----:B------:R-:W-:Y:S05]  /*8530*/  EXIT ;  /* 0x000000000000794d */ /* 0x000fea0003800000 */
.L_x_20:
[----:B0-----:R-:W-:-:S04]  /*8540*/  IMAD.U32 R20, RZ, RZ, UR12 ;  /* 0x0000000cff147e24 */ /* 0x001fc8000f8e00ff */
[----:B------:R0:W1:Y:S03]  /*8550*/  SYNCS.PHASECHK.TRANS64.TRYWAIT P1, [R20+URZ+-0x8], R19 ;  /* 0xfffff813140075a7 */ /* 0x000066000802017f */
[----:B-1----:R-:W-:Y:S05]  /*8560*/  @!P1 NANOSLEEP.SYNCS 0x989680 ;  /* 0x009896800000995d */ /* 0x002fea0003900000 */
[----:B------:R-:W1:Y:S02]  /*8570*/  @!P1 SYNCS.PHASECHK.TRANS64 P1, [R20+URZ+-0x8], R19 ;  /* 0xfffff813140095a7 */ /* 0x000e64000802007f */
[----:B-1----:R-:W-:Y:S05]  /*8580*/  @!P1 BRA `(.L_x_20) ;  /* 0xfffffffc00ec9947 */ /* 0x002fea000383ffff */
[----:B------:R-:W-:Y:S05]  /*8590*/  BRA `(.L_x_186) ;  /* 0xffffff9000a47947 */ /* 0x000fea000383ffff */
.L_x_25:
[----:B-1----:R-:W-:-:S04]  /*85a0*/  IMAD.U32 R22, RZ, RZ, UR8 ;  /* 0x00000008ff167e24 */ /* 0x002fc8000f8e00ff */
[----:B------:R1:W3:Y:S03]  /*85b0*/  SYNCS.PHASECHK.TRANS64.TRYWAIT P1, [R22+URZ], R21 ;  /* 0x00000015160075a7 */ /* 0x0002e6000802017f */
[----:B---3--:R-:W-:Y:S05]  /*85c0*/  @!P1 NANOSLEEP.SYNCS 0x989680 ;  /* 0x009896800000995d */ /* 0x008fea0003900000 */
[----:B------:R-:W3:Y:S02]  /*85d0*/  @!P1 SYNCS.PHASECHK.TRANS64 P1, [R22+URZ], R21 ;  /* 0x00000015160095a7 */ /* 0x000ee4000802007f */
[----:B---3--:R-:W-:Y:S05]  /*85e0*/  @!P1 BRA `(.L_x_25) ;  /* 0xfffffffc00ec9947 */ /* 0x008fea000383ffff */
[----:B------:R-:W-:Y:S05]  /*85f0*/  BRA `(.L_x_24) ;  /* 0xffffff9400507947 */ /* 0x000fea000383ffff */
.L_x_29:
[----:B0-----:R-:W-:-:S04]  /*8600*/  IMAD.U32 R20, RZ, RZ, UR12 ;  /* 0x0000000cff147e24 */ /* 0x001fc8000f8e00ff */
[----:B------:R0:W1:Y:S03]  /*8610*/  SYNCS.PHASECHK.TRANS64.TRYWAIT P1, [R20+URZ+0x8], R19 ;  /* 0x00000813140075a7 */ /* 0x000066000802017f */
[----:B-1----:R-:W-:Y:S05]  /*8620*/  @!P1 NANOSLEEP.SYNCS 0x989680 ;  /* 0x009896800000995d */ /* 0x002fea0003900000 */
[----:B------:R-:W1:Y:S02]  /*8630*/  @!P1 SYNCS.PHASECHK.TRANS64 P1, [R20+URZ+0x8], R19 ;  /* 0x00000813140095a7 */ /* 0x000e64000802007f */
[----:B-1----:R-:W-:Y:S05]  /*8640*/  @!P1 BRA `(.L_x_29) ;  /* 0xfffffffc00ec9947 */ /* 0x002fea000383ffff */
[----:B------:R-:W-:Y:S05]  /*8650*/  BRA `(.L_x_187) ;  /* 0xffffff9800187947 */ /* 0x000fea000383ffff */
.L_x_160:
[----:B------:R-:W-:Y:S01]  /*8660*/  BSSY B1, `(.L_x_188) ;  /* 0x0000006000017945 */ /* 0x000fe20003800000 */
[----:B------:R-:W-:-:S07]  /*8670*/  IMAD.MOV.U32 R10, RZ, RZ, -0x1 ;  /* 0xffffffffff0a7424 */ /* 0x000fce00078e00ff */
[----:B------:R-:W-:Y:S05]  /*8680*/  WARPSYNC.COLLECTIVE R10, `(.L_x_189) ;  /* 0x000000000a0c7348 */ /* 0x000fea0003c00000 */
[----:B------:R-:W-:Y:S02]  /*8690*/  ELECT P1, UR62, PT ;  /* 0x00000000003e782f */ /* 0x000fe40003820000 */
[----:B------:R-:W-:Y:S01]  /*86a0*/  MOV R10, UR62 ;  /* 0x0000003e000a7c02 */ /* 0x000fe20008000f00 */
[----:B------:R-:W-:Y:S10]  /*86b0*/  ENDCOLLECTIVE ;  /* 0x000000000000791b */ /* 0x000ff40003800000 */
.L_x_189:
[----:B------:R-:W-:Y:S05]  /*86c0*/  BSYNC B1 ;  /* 0x0000000000017941 */ /* 0x000fea0003800000 */
.L_x_188:
[----:B------:R-:W-:Y:S05]  /*86d0*/  BRA `(.L_x_190) ;  /* 0xffffffec000c7947 */ /* 0x000fea000383ffff */
.L_x_163:
[----:B-1----:R1:W2:Y:S02]  /*86e0*/  SYNCS.PHASECHK.TRANS64.TRYWAIT P1, [R21+URZ+0x50], R10 ;  /* 0x0000500a150075a7 */ /* 0x0022a4000802017f */
[----:B--2---:R-:W-:Y:S05]  /*86f0*/  @!P1 NANOSLEEP.SYNCS 0x989680 ;  /* 0x009896800000995d */ /* 0x004fea0003900000 */
[----:B------:R-:W2:Y:S02]  /*8700*/  @!P1 SYNCS.PHASECHK.TRANS64 P1, [R21+URZ+0x50], R10 ;  /* 0x0000500a150095a7 */ /* 0x000ea4000802007f */
[----:B--2---:R-:W-:Y:S05]  /*8710*/  @!P1 BRA `(.L_x_163) ;  /* 0xfffffffc00f09947 */ /* 0x004fea000383ffff */
[----:B------:R-:W-:Y:S05]  /*8720*/  BRA `(.L_x_191) ;  /* 0xffffffec00487947 */ /* 0x000fea000383ffff */
.L_x_172:
[----:B------:R-:W-:Y:S01]  /*8730*/  BSSY B0, `(.L_x_192) ;  /* 0x0000006000007945 */ /* 0x000fe20003800000 */
[----:B------:R-:W-:-:S07]  /*8740*/  IMAD.MOV.U32 R10, RZ, RZ, -0x1 ;  /* 0xffffffffff0a7424 */ /* 0x000fce00078e00ff */
[----:B------:R-:W-:Y:S05]  /*8750*/  WARPSYNC.COLLECTIVE R10, `(.L_x_193) ;  /* 0x000000000a0c7348 */ /* 0x000fea0003c00000 */
[----:B------:R-:W-:Y:S02]  /*8760*/  ELECT P1, UR62, PT ;  /* 0x00000000003e782f */ /* 0x000fe40003820000 */
[----:B------:R-:W-:Y:S01]  /*8770*/  MOV R10, UR62 ;  /* 0x0000003e000a7c02 */ /* 0x000fe20008000f00 */
[----:B------:R-:W-:Y:S10]  /*8780*/  ENDCOLLECTIVE ;  /* 0x000000000000791b */ /* 0x000ff40003800000 */
.L_x_193:
[----:B------:R-:W-:Y:S05]  /*8790*/  BSYNC B0 ;  /* 0x0000000000007941 */ /* 0x000fea0003800000 */
.L_x_192:
[----:B------:R-:W-:Y:S01]  /*87a0*/  PLOP3.LUT P0, PT, P1, PT, PT, 0x80, 0x0 ;  /* 0x000000000000781c */ /* 0x000fe20000f0f070 */
[----:B------:R-:W-:-:S12]  /*87b0*/  BRA `(.L_x_194) ;  /* 0xfffffff400d47947 */ /* 0x000fd8000383ffff */
.L_x_176:
[----:B0-----:R0:W1:Y:S02]  /*87c0*/  SYNCS.PHASECHK.TRANS64.TRYWAIT P0, [R5+URZ], R2 ;  /* 0x00000002050075a7 */ /* 0x001064000800017f */
[----:B-1----:R-:W-:Y:S05]  /*87d0*/  @!P0 NANOSLEEP.SYNCS 0x989680 ;  /* 0x009896800000895d */ /* 0x002fea0003900000 */
[----:B------:R-:W1:Y:S02]  /*87e0*/  @!P0 SYNCS.PHASECHK.TRANS64 P0, [R5+URZ], R2 ;  /* 0x00000002050085a7 */ /* 0x000e64000800007f */
[----:B-1----:R-:W-:Y:S05]  /*87f0*/  @!P0 BRA `(.L_x_176) ;  /* 0xfffffffc00f08947 */ /* 0x002fea000383ffff */
[----:B------:R-:W-:Y:S05]  /*8800*/  BRA `(.L_x_195) ;  /* 0xfffffff800147947 */ /* 0x000fea000383ffff */
.L_x_177:
[----:B0-----:R0:W1:Y:S02]  /*8810*/  SYNCS.PHASECHK.TRANS64.TRYWAIT P0, [R7+URZ], R4 ;  /* 0x00000004070075a7 */ /* 0x001064000800017f */
[----:B-1----:R-:W-:Y:S05]  /*8820*/  @!P0 NANOSLEEP.SYNCS 0x989680 ;  /* 0x009896800000895d */ /* 0x002fea0003900000 */
[----:B------:R-:W1:Y:S02]  /*8830*/  @!P0 SYNCS.PHASECHK.TRANS64 P0, [R7+URZ], R4 ;  /* 0x00000004070085a7 */ /* 0x000e64000800007f */
[----:B-1----:R-:W-:Y:S05]  /*8840*/  @!P0 BRA `(.L_x_177) ;  /* 0xfffffffc00f08947 */ /* 0x002fea000383ffff */
[----:B------:R-:W-:Y:S05]  /*8850*/  BRA `(.L_x_196) ;  /* 0xfffffff800247947 */ /* 0x000fea000383ffff */
.L_x_178:
[----:B0-----:R0:W1:Y:S02]  /*8860*/  SYNCS.PHASECHK.TRANS64.TRYWAIT P0, [R6+URZ], R5 ;  /* 0x00000005060075a7 */ /* 0x001064000800017f */
[----:B-1----:R-:W-:Y:S05]  /*8870*/  @!P0 NANOSLEEP.SYNCS 0x989680 ;  /* 0x009896800000895d */ /* 0x002fea0003900000 */
[----:B------:R-:W1:Y:S02]  /*8880*/  @!P0 SYNCS.PHASECHK.TRANS64 P0, [R6+URZ], R5 ;  /* 0x00000005060085a7 */ /* 0x000e64000800007f */
[----:B-1----:R-:W-:Y:S05]  /*8890*/  @!P0 BRA `(.L_x_178) ;  /* 0xfffffffc00f08947 */ /* 0x002fea000383ffff */
[----:B------:R-:W-:Y:S05]  /*88a0*/  BRA `(.L_x_197) ;  /* 0xfffffff800347947 */ /* 0x000fea000383ffff */
.L_x_179:
[----:B0-----:R0:W1:Y:S02]  /*88b0*/  SYNCS.PHASECHK.TRANS64.TRYWAIT P0, [R9+URZ], R4 ;  /* 0x00000004090075a7 */ /* 0x001064000800017f */
[----:B-1----:R-:W-:Y:S05]  /*88c0*/  @!P0 NANOSLEEP.SYNCS 0x989680 ;  /* 0x009896800000895d */ /* 0x002fea0003900000 */
[----:B------:R-:W1:Y:S02]  /*88d0*/  @!P0 SYNCS.PHASECHK.TRANS64 P0, [R9+URZ], R4 ;  /* 0x00000004090085a7 */ /* 0x000e64000800007f */
[----:B-1----:R-:W-:Y:S05]  /*88e0*/  @!P0 BRA `(.L_x_179) ;  /* 0xfffffffc00f08947 */ /* 0x002fea000383ffff */
[----:B------:R-:W-:Y:S05]  /*88f0*/  BRA `(.L_x_198) ;  /* 0xfffffff800447947 */ /* 0x000fea000383ffff */
.L_x_180:
[----:B0-----:R0:W1:Y:S02]  /*8900*/  SYNCS.PHASECHK.TRANS64.TRYWAIT P0, [R6+URZ], R5 ;  /* 0x00000005060075a7 */ /* 0x001064000800017f */
[----:B-1----:R-:W-:Y:S05]  /*8910*/  @!P0 NANOSLEEP.SYNCS 0x989680 ;  /* 0x009896800000895d */ /* 0x002fea0003900000 */
[----:B------:R-:W1:Y:S02]  /*8920*/  @!P0 SYNCS.PHASECHK.TRANS64 P0, [R6+URZ], R5 ;  /* 0x00000005060085a7 */ /* 0x000e64000800007f */
[----:B-1----:R-:W-:Y:S05]  /*8930*/  @!P0 BRA `(.L_x_180) ;  /* 0xfffffffc00f08947 */ /* 0x002fea000383ffff */
[----:B------:R-:W-:Y:S05]  /*8940*/  BRA `(.L_x_199) ;  /* 0xfffffff800547947 */ /* 0x000fea000383ffff */
.L_x_181:
[----:B0-----:R0:W1:Y:S02]  /*8950*/  SYNCS.PHASECHK.TRANS64.TRYWAIT P0, [R9+URZ], R4 ;  /* 0x00000004090075a7 */ /* 0x001064000800017f */
[----:B-1----:R-:W-:Y:S05]  /*8960*/  @!P0 NANOSLEEP.SYNCS 0x989680 ;  /* 0x009896800000895d */ /* 0x002fea0003900000 */
[----:B------:R-:W1:Y:S02]  /*8970*/  @!P0 SYNCS.PHASECHK.TRANS64 P0, [R9+URZ], R4 ;  /* 0x00000004090085a7 */ /* 0x000e64000800007f */
[----:B-1----:R-:W-:Y:S05]  /*8980*/  @!P0 BRA `(.L_x_181) ;  /* 0xfffffffc00f08947 */ /* 0x002fea000383ffff */
[----:B------:R-:W-:Y:S05]  /*8990*/  BRA `(.L_x_200) ;  /* 0xfffffff800647947 */ /* 0x000fea000383ffff */
.L_x_182:
[----:B0-----:R0:W1:Y:S02]  /*89a0*/  SYNCS.PHASECHK.TRANS64.TRYWAIT P0, [R6+URZ], R5 ;  /* 0x00000005060075a7 */ /* 0x001064000800017f */
[----:B-1----:R-:W-:Y:S05]  /*89b0*/  @!P0 NANOSLEEP.SYNCS 0x989680 ;  /* 0x009896800000895d */ /* 0x002fea0003900000 */
[----:B------:R-:W1:Y:S02]  /*89c0*/  @!P0 SYNCS.PHASECHK.TRANS64 P0, [R6+URZ], R5 ;  /* 0x00000005060085a7 */ /* 0x000e64000800007f */
[----:B-1----:R-:W-:Y:S05]  /*89d0*/  @!P0 BRA `(.L_x_182) ;  /* 0xfffffffc00f08947 */ /* 0x002fea000383ffff */
[----:B------:R-:W-:Y:S05]  /*89e0*/  BRA `(.L_x_201) ;  /* 0xfffffff800747947 */ /* 0x000fea000383ffff */
.L_x_183:
[----:B0-----:R0:W1:Y:S02]  /*89f0*/  SYNCS.PHASECHK.TRANS64.TRYWAIT P0, [R9+URZ], R4 ;  /* 0x00000004090075a7 */ /* 0x001064000800017f */
[----:B-1----:R-:W-:Y:S05]  /*8a00*/  @!P0 NANOSLEEP.SYNCS 0x989680 ;  /* 0x009896800000895d */ /* 0x002fea0003900000 */
[----:B------:R-:W1:Y:S02]  /*8a10*/  @!P0 SYNCS.PHASECHK.TRANS64 P0, [R9+URZ], R4 ;  /* 0x00000004090085a7 */ /* 0x000e64000800007f */
[----:B-1----:R-:W-:Y:S05]  /*8a20*/  @!P0 BRA `(.L_x_183) ;  /* 0xfffffffc00f08947 */ /* 0x002fea000383ffff */
[----:B------:R-:W-:Y:S05]  /*8a30*/  BRA `(.L_x_202) ;  /* 0xfffffff800847947 */ /* 0x000fea000383ffff */
.L_x_184:
[----:B0-----:R0:W1:Y:S02]  /*8a40*/  SYNCS.PHASECHK.TRANS64.TRYWAIT P0, [R6+URZ], R5 ;  /* 0x00000005060075a7 */ /* 0x001064000800017f */
[----:B-1----:R-:W-:Y:S05]  /*8a50*/  @!P0 NANOSLEEP.SYNCS 0x989680 ;  /* 0x009896800000895d */ /* 0x002fea0003900000 */
[----:B------:R-:W1:Y:S02]  /*8a60*/  @!P0 SYNCS.PHASECHK.TRANS64 P0, [R6+URZ], R5 ;  /* 0x00000005060085a7 */ /* 0x000e64000800007f */
[----:B-1----:R-:W-:Y:S05]  /*8a70*/  @!P0 BRA `(.L_x_184) ;  /* 0xfffffffc00f08947 */ /* 0x002fea000383ffff */
[----:B------:R-:W-:Y:S05]  /*8a80*/  BRA `(.L_x_203) ;  /* 0xfffffff8008c7947 */ /* 0x000fea000383ffff */
.L_x_204:
[----:B------:R-:W-:-:S00]  /*8a90*/  BRA `(.L_x_204) ;  /* 0xfffffffc00fc7947 */ /* 0x000fc0000383ffff */
[----:B------:R-:W-:-:S00]  /*8aa0*/  NOP ;  /* 0x0000000000007918 */ /* 0x000fc00000000000 */
        /* <DEDUP_REMOVED lines=13> */
.L_x_205:


//--------------------- .nv.shared._ZN7cutlass13device_kernelINS_4gemm6kernel13GemmUniversalIN4cute5tupleIJiiiiEEENS1_10collective13CollectiveMmaINS1_40MainloopSm90TmaGmmaWarpSpecializedSparseILi10ENS5_IJNS4_1CILi1EEENSA_ILi2EEESB_EEENS1_32KernelTmaWarpSpecializedPingpongEEENS5_IJNSA_ILi64EEENSA_ILi128EEESH_EEEaNS5_IJNS4_6LayoutINS5_IJiNS5_IJSC_iEEEiEEENS5_IJlNS5_IJSB_SC_EEElEEEEENSJ_INS5_IJNS5_IJSG_iEEENS5_IJSH_iEEEiEEENS5_IJNS5_IJSH_NSA_ILi8192EEEEEENS5_IJSB_lEEElEEEEEEEEaNS5_IJlSB_lEEENS4_8TiledMMAINS4_8MMA_AtomIJNS4_4SM904GMMA6SPARSE28GMMA_64x128x64_S32S8S8_SS_TNILNS12_9SparseSelE0EEEEEENSJ_INS5_IJSB_SB_SB_EEENS5_IJNSA_ILi0EEES19_S19_EEEEENS5_IJNS4_10UnderscoreES1C_S1C_EEEEENS4_23SM90_TMA_LOAD_MULTICASTENS4_14ComposedLayoutINS4_7SwizzleILi2ELi4ELi3EEENS4_25smem_sparse_ptr_flag_bitsILi2ELi8EEENSJ_INS5_IJNS5_IJSB_NSA_ILi8EEEEEENS5_IJSC_SG_EEEEEENS5_IJNS5_IJS19_SH_EEESM_EEEEEEEvNS4_8identityENS4_13SM90_TMA_LOADENS1G_INS1H_ILi3ELi4ELi3EEENS4_18smem_ptr_flag_bitsILi8EEENSJ_INS5_IJS1L_SH_EEENS5_IJSH_SB_EEEEEEEvS1T_EENS_8epilogue10collective6detail29Sm90TmaWarpSpecializedAdapterINS24_15DefaultEpilogueIiNS5_IJSB_llEEES28_NS23_6thread17LinearCombinationIiLi1EiiLNS29_9ScaleType4KindE0ELNS_15FloatRoundStyleE2EiEENS1_15EpilogueDefaultEEEEEvvEEEEvNT_6ParamsE --------------------------
	.section	.nv.shared._ZN7cutlass13device_kernelINS_4gemm6kernel13GemmUniversalIN4cute5tupleIJiiiiEEENS1_10collective13CollectiveMmaINS1_40MainloopSm90TmaGmmaWarpSpecializedSparseILi10ENS5_IJNS4_1CILi1EEENSA_ILi2EEESB_EEENS1_32KernelTmaWarpSpecializedPingpongEEENS5_IJNSA_ILi64EEENSA_ILi128EEESH_EEEaNS5_IJNS4_6LayoutINS5_IJiNS5_IJSC_iEEEiEEENS5_IJlNS5_IJSB_SC_EEElEEEEENSJ_INS5_IJNS5_IJSG_iEEENS5_IJSH_iEEEiEEENS5_IJNS5_IJSH_NSA_ILi8192EEEEEENS5_IJSB_lEEElEEEEEEEEaNS5_IJlSB_lEEENS4_8TiledMMAINS4_8MMA_AtomIJNS4_4SM904GMMA6SPARSE28GMMA_64x128x64_S32S8S8_SS_TNILNS12_9SparseSelE0EEEEEENSJ_INS5_IJSB_SB_SB_EEENS5_IJNSA_ILi0EEES19_S19_EEEEENS5_IJNS4_10UnderscoreES1C_S1C_EEEEENS4_23SM90_TMA_LOAD_MULTICASTENS4_14ComposedLayoutINS4_7SwizzleILi2ELi4ELi3EEENS4_25smem_sparse_ptr_flag_bitsILi2ELi8EEENSJ_INS5_IJNS5_IJSB_NSA_ILi8EEEEEENS5_IJSC_SG_EEEEEENS5_IJNS5_IJS19_SH_EEESM_EEEEEEEvNS4_8identityENS4_13SM90_TMA_LOADENS1G_INS1H_ILi3ELi4ELi3EEENS4_18smem_ptr_flag_bitsILi8EEENSJ_INS5_IJS1L_SH_EEENS5_IJSH_SB_EEEEEEEvS1T_EENS_8epilogue10collective6detail29Sm90TmaWarpSpecializedAdapterINS24_15DefaultEpilogueIiNS5_IJSB_llEEES28_NS23_6thread17LinearCombinationIiLi1EiiLNS29_9ScaleType4KindE0ELNS_15FloatRoundStyleE2EiEENS1_15EpilogueDefaultEEEEEvvEEEEvNT_6ParamsE,"aw",@nobits
	.sectionflags	@""
	.align	16
	.zero		1024


//--------------------- .nv.shared.reserved.0     --------------------------
	.section	.nv.shared.reserved.0,"aw",@nobits
	.weak		__nv_reservedSMEM_offset_0_alias
	.size		__nv_reservedSMEM_offset_0_alias, 0, 0
	.other		__nv_reservedSMEM_offset_0_alias,@"STO_CUDA_RESERVED_SHARED STV_DEFAULT"
__nv_reservedSMEM_offset_0_alias:
	.zero		0


//--------------------- .nv.global                --------------------------
	.section	.nv.global,"aw",@nobits
.nv.global:
	.type		_ZN39_INTERNAL_81635543_4_k_cu_0b531066_27024cute1_E,@object
	.size		_ZN39_INTERNAL_81635543_4_k_cu_0b531066_27024cute1_E,(_ZN39_INTERNAL_81635543_4_k_cu_0b531066_27024cuda3std3__45__cpo6cbeginE - _ZN39_INTERNAL_81635543_4_k_cu_0b531066_27024cute1_E)
_ZN39_INTERNAL_81635543_4_k_cu_0b531066_27024cute1_E:
	.zero		1
	.type		_ZN39_INTERNAL_81635543_4_k_cu_0b531066_27024cuda3std3__45__cpo6cbeginE,@object
	.size		_ZN39_INTERNAL_81635543_4_k_cu_0b531066_27024cuda3std3__45__cpo6cbeginE,(_ZN39_INTERNAL_81635543_4_k_cu_0b531066_27024cuda3std3__48in_placeE - _ZN39_INTERNAL_81635543_4_k_cu_0b531066_27024cuda3std3__45__cpo6cbeginE)
_ZN39_INTERNAL_81635543_4_k_cu_0b531066_27024cuda3std3__45__cpo6cbeginE:
	.zero		1
	.type		_ZN39_INTERNAL_81635543_4_k_cu_0b531066_27024cuda3std3__48in_placeE,@object
	.size		_ZN39_INTERNAL_81635543_4_k_cu_0b531066_27024cuda3std3__48in_placeE,(_ZN39_INTERNAL_81635543_4_k_cu_0b531066_27024cuda3std6ranges3__45__cpo9iter_moveE - _ZN39_INTERNAL_81635543_4_k_cu_0b531066_27024cuda3std3__48in_placeE)
_ZN39_INTERNAL_81635543_4_k_cu_0b531066_27024cuda3std3__48in_placeE:
	.zero		1
	.type		_ZN39_INTERNAL_81635543_4_k_cu_0b531066_27024cuda3std6ranges3__45__cpo9iter_moveE,@object
	.size		_ZN39_INTERNAL_81635543_4_k_cu_0b531066_27024cuda3std6ranges3__45__cpo9iter_moveE,(_ZN39_INTERNAL_81635543_4_k_cu_0b531066_27024cuda3std3__45__cpo5beginE - _ZN39_INTERNAL_81635543_4_k_cu_0b531066_27024cuda3std6ranges3__45__cpo9iter_moveE)
_ZN39_INTERNAL_81635543_4_k_cu_0b531066_27024cuda3std6ranges3__45__cpo9iter_moveE:
	.zero		1
	.type		_ZN39_INTERNAL_81635543_4_k_cu_0b531066_27024cuda3std3__45__cpo5beginE,@object
	.size		_ZN39_INTERNAL_81635543_4_k_cu_0b531066_27024cuda3std3__45__cpo5beginE,(_ZN39_INTERNAL_81635543_4_k_cu_0b531066_27024cuda3std3__441_GLOBAL__N__81635543_4_k_cu_0b531066_27026ignoreE - _ZN39_INTERNAL_81635543_4_k_cu_0b531066_27024cuda3std3__45__cpo5beginE)
_ZN39_INTERNAL_81635543_4_k_cu_0b531066_27024cuda3std3__45__cpo5beginE:
	.zero		1
	.type		_ZN39_INTERNAL_81635543_4_k_cu_0b531066_27024cuda3std3__441_GLOBAL__N__81635543_4_k_cu_0b531066_27026ignoreE,@object
	.size		_ZN39_INTERNAL_81635543_4_k_cu_0b531066_27024cuda3std3__441_GLOBAL__N__81635543_4_k_cu_0b531066_27026ignoreE,(_ZN39_INTERNAL_81635543_4_k_cu_0b531066_27024cute7productE - _ZN39_INTERNAL_81635543_4_k_cu_0b531066_27024cuda3std3__441_GLOBAL__N__81635543_4_k_cu_0b531066_27026ignoreE)
_ZN39_INTERNAL_81635543_4_k_cu_0b531066_27024cuda3std3__441_GLOBAL__N__81635543_4_k_cu_0b531066_27026ignoreE:
	.zero		1
	.type		_ZN39_INTERNAL_81635543_4_k_cu_0b531066_27024cute7productE,@object
	.size		_ZN39_INTERNAL_81635543_4_k_cu_0b531066_27024cute7productE,(_ZN39_INTERNAL_81635543_4_k_cu_0b531066_27024cuda3std3__45__cpo3endE - _ZN39_INTERNAL_81635543_4_k_cu_0b531066_27024cute7productE)
_ZN39_INTERNAL_81635543_4_k_cu_0b531066_27024cute7productE:
	.zero		1
	.type		_ZN39_INTERNAL_81635543_4_k_cu_0b531066_27024cuda3std3__45__cpo3endE,@object
	.size		_ZN39_INTERNAL_81635543_4_k_cu_0b531066_27024cuda3std3__45__cpo3endE,(_ZN39_INTERNAL_81635543_4_k_cu_0b531066_27024cuda3std3__419piecewise_constructE - _ZN39_INTERNAL_81635543_4_k_cu_0b531066_27024cuda3std3__45__cpo3endE)
_ZN39_INTERNAL_81635543_4_k_cu_0b531066_27024cuda3std3__45__cpo3endE:
	.zero		1
	.type		_ZN39_INTERNAL_81635543_4_k_cu_0b531066_27024cuda3std3__419piecewise_constructE,@object
	.size		_ZN39_INTERNAL_81635543_4_k_cu_0b531066_27024cuda3std3__419piecewise_constructE,(_ZN39_INTERNAL_81635543_4_k_cu_0b531066_27024cuda3std3__45__cpo4cendE - _ZN39_INTERNAL_81635543_4_k_cu_0b531066_27024cuda3std3__419piecewise_constructE)
_ZN39_INTERNAL_81635543_4_k_cu_0b531066_27024cuda3std3__419piecewise_constructE:
	.zero		1
	.type		_ZN39_INTERNAL_81635543_4_k_cu_0b531066_27024cuda3std3__45__cpo4cendE,@object
	.size		_ZN39_INTERNAL_81635543_4_k_cu_0b531066_27024cuda3std3__45__cpo4cendE,(_ZN39_INTERNAL_81635543_4_k_cu_0b531066_27024cuda3std6ranges3__45__cpo4swapE - _ZN39_INTERNAL_81635543_4_k_cu_0b531066_27024cuda3std3__45__cpo4cendE)
_ZN39_INTERNAL_81635543_4_k_cu_0b531066_27024cuda3std3__45__cpo4cendE:
	.zero		1
	.type		_ZN39_INTERNAL_81635543_4_k_cu_0b531066_27024cuda3std6ranges3__45__cpo4swapE,@object
	.size		_ZN39_INTERNAL_81635543_4_k_cu_0b531066_27024cuda3std6ranges3__45__cpo4swapE,(.L_7 - _ZN39_INTERNAL_81635543_4_k_cu_0b531066_27024cuda3std6ranges3__45__cpo4swapE)
_ZN39_INTERNAL_81635543_4_k_cu_0b531066_27024cuda3std6ranges3__45__cpo4swapE:
	.zero		1
.L_7:


//--------------------- .nv.constant0._ZN7cutlass13device_kernelINS_4gemm6kernel13GemmUniversalIN4cute5tupleIJiiiiEEENS1_10collective13CollectiveMmaINS1_40MainloopSm90TmaGmmaWarpSpecializedSparseILi10ENS5_IJNS4_1CILi1EEENSA_ILi2EEESB_EEENS1_32KernelTmaWarpSpecializedPingpongEEENS5_IJNSA_ILi64EEENSA_ILi128EEESH_EEEaNS5_IJNS4_6LayoutINS5_IJiNS5_IJSC_iEEEiEEENS5_IJlNS5_IJSB_SC_EEElEEEEENSJ_INS5_IJNS5_IJSG_iEEENS5_IJSH_iEEEiEEENS5_IJNS5_IJSH_NSA_ILi8192EEEEEENS5_IJSB_lEEElEEEEEEEEaNS5_IJlSB_lEEENS4_8TiledMMAINS4_8MMA_AtomIJNS4_4SM904GMMA6SPARSE28GMMA_64x128x64_S32S8S8_SS_TNILNS12_9SparseSelE0EEEEEENSJ_INS5_IJSB_SB_SB_EEENS5_IJNSA_ILi0EEES19_S19_EEEEENS5_IJNS4_10UnderscoreES1C_S1C_EEEEENS4_23SM90_TMA_LOAD_MULTICASTENS4_14ComposedLayoutINS4_7SwizzleILi2ELi4ELi3EEENS4_25smem_sparse_ptr_flag_bitsILi2ELi8EEENSJ_INS5_IJNS5_IJSB_NSA_ILi8EEEEEENS5_IJSC_SG_EEEEEENS5_IJNS5_IJS19_SH_EEESM_EEEEEEEvNS4_8identityENS4_13SM90_TMA_LOADENS1G_INS1H_ILi3ELi4ELi3EEENS4_18smem_ptr_flag_bitsILi8EEENSJ_INS5_IJS1L_SH_EEENS5_IJSH_SB_EEEEEEEvS1T_EENS_8epilogue10collective6detail29Sm90TmaWarpSpecializedAdapterINS24_15DefaultEpilogueIiNS5_IJSB_llEEES28_NS23_6thread17LinearCombinationIiLi1EiiLNS29_9ScaleType4KindE0ELNS_15FloatRoundStyleE2EiEENS1_15EpilogueDefaultEEEEEvvEEEEvNT_6ParamsE --------------------------
	.section	.nv.constant0._ZN7cutlass13device_kernelINS_4gemm6kernel13GemmUniversalIN4cute5tupleIJiiiiEEENS1_10collective13CollectiveMmaINS1_40MainloopSm90TmaGmmaWarpSpecializedSparseILi10ENS5_IJNS4_1CILi1EEENSA_ILi2EEESB_EEENS1_32KernelTmaWarpSpecializedPingpongEEENS5_IJNSA_ILi64EEENSA_ILi128EEESH_EEEaNS5_IJNS4_6LayoutINS5_IJiNS5_IJSC_iEEEiEEENS5_IJlNS5_IJSB_SC_EEElEEEEENSJ_INS5_IJNS5_IJSG_iEEENS5_IJSH_iEEEiEEENS5_IJNS5_IJSH_NSA_ILi8192EEEEEENS5_IJSB_lEEElEEEEEEEEaNS5_IJlSB_lEEENS4_8TiledMMAINS4_8MMA_AtomIJNS4_4SM904GMMA6SPARSE28GMMA_64x128x64_S32S8S8_SS_TNILNS12_9SparseSelE0EEEEEENSJ_INS5_IJSB_SB_SB_EEENS5_IJNSA_ILi0EEES19_S19_EEEEENS5_IJNS4_10UnderscoreES1C_S1C_EEEEENS4_23SM90_TMA_LOAD_MULTICASTENS4_14ComposedLayoutINS4_7SwizzleILi2ELi4ELi3EEENS4_25smem_sparse_ptr_flag_bitsILi2ELi8EEENSJ_INS5_IJNS5_IJSB_NSA_ILi8EEEEEENS5_IJSC_SG_EEEEEENS5_IJNS5_IJS19_SH_EEESM_EEEEEEEvNS4_8identityENS4_13SM90_TMA_LOADENS1G_INS1H_ILi3ELi4ELi3EEENS4_18smem_ptr_flag_bitsILi8EEENSJ_INS5_IJS1L_SH_EEENS5_IJSH_SB_EEEEEEEvS1T_EENS_8epilogue10collective6detail29Sm90TmaWarpSpecializedAdapterINS24_15DefaultEpilogueIiNS5_IJSB_llEEES28_NS23_6thread17LinearCombinationIiLi1EiiLNS29_9ScaleType4KindE0ELNS_15FloatRoundStyleE2EiEENS1_15EpilogueDefaultEEEEEvvEEEEvNT_6ParamsE,"a",@progbits
	.sectionflags	@""
	.align	4
.nv.constant0._ZN7cutlass13device_kernelINS_4gemm6kernel13GemmUniversalIN4cute5tupleIJiiiiEEENS1_10collective13CollectiveMmaINS1_40MainloopSm90TmaGmmaWarpSpecializedSparseILi10ENS5_IJNS4_1CILi1EEENSA_ILi2EEESB_EEENS1_32KernelTmaWarpSpecializedPingpongEEENS5_IJNSA_ILi64EEENSA_ILi128EEESH_EEEaNS5_IJNS4_6LayoutINS5_IJiNS5_IJSC_iEEEiEEENS5_IJlNS5_IJSB_SC_EEElEEEEENSJ_INS5_IJNS5_IJSG_iEEENS5_IJSH_iEEEiEEENS5_IJNS5_IJSH_NSA_ILi8192EEEEEENS5_IJSB_lEEElEEEEEEEEaNS5_IJlSB_lEEENS4_8TiledMMAINS4_8MMA_AtomIJNS4_4SM904GMMA6SPARSE28GMMA_64x128x64_S32S8S8_SS_TNILNS12_9SparseSelE0EEEEEENSJ_INS5_IJSB_SB_SB_EEENS5_IJNSA_ILi0EEES19_S19_EEEEENS5_IJNS4_10UnderscoreES1C_S1C_EEEEENS4_23SM90_TMA_LOAD_MULTICASTENS4_14ComposedLayoutINS4_7SwizzleILi2ELi4ELi3EEENS4_25smem_sparse_ptr_flag_bitsILi2ELi8EEENSJ_INS5_IJNS5_IJSB_NSA_ILi8EEEEEENS5_IJSC_SG_EEEEEENS5_IJNS5_IJS19_SH_EEESM_EEEEEEEvNS4_8identityENS4_13SM90_TMA_LOADENS1G_INS1H_ILi3ELi4ELi3EEENS4_18smem_ptr_flag_bitsILi8EEENSJ_INS5_IJS1L_SH_EEENS5_IJSH_SB_EEEEEEEvS1T_EENS_8epilogue10collective6detail29Sm90TmaWarpSpecializedAdapterINS24_15DefaultEpilogueIiNS5_IJSB_llEEES28_NS23_6thread17LinearCombinationIiLi1EiiLNS29_9ScaleType4KindE0ELNS_15FloatRoundStyleE2EiEENS1_15EpilogueDefaultEEEEEvvEEEEvNT_6ParamsE:
	.zero		1920


//--------------------- SYMBOLS --------------------------

	.type		.nv.reservedSmem.offset0,@object
	.size		.nv.reservedSmem.offset0,0x4
